	.target	sm_90a

	.elftype	@"ET_EXEC"


//--------------------- .note.nv.tkinfo           --------------------------
	.section	.note.nv.tkinfo,"",@"SHT_NOTE"
	.sectionflags	@"SHF_NOTE_NV_TKINFO"
	.tkinfo
        /*0018*/ 	.word	0x00000002
        /*0030*/ 	.string	""
        /*0030*/ 	.string	"ptxas"
        /*0030*/ 	.string	"Cuda compilation tools, release 13.0, V13.0.88"
        /*0030*/ 	.string	"Build cuda_13.0.r13.0/compiler.36424714_0"
        /*0030*/ 	.string	"-arch sm_90a -m 64 "



//--------------------- .note.nv.cuinfo           --------------------------
	.section	.note.nv.cuinfo,"",@"SHT_NOTE"
	.sectionflags	@"SHF_NOTE_NV_CUINFO"
        /*0018*/ 	.short	0x0002
        /*001a*/ 	.short	0x005a
        /*001c*/ 	.short	0x0082
	.zero		2


//--------------------- .nv.info                  --------------------------
	.section	.nv.info,"",@"SHT_CUDA_INFO"
	.align	4


	//----- nvinfo : EIATTR_REGCOUNT
	.align		4
        /*0000*/ 	.byte	0x04, 0x2f
        /*0002*/ 	.short	(.L_12 - .L_11)
	.align		4
.L_11:
        /*0004*/ 	.word	index@(_ZN7cutlass13device_kernelINS_4gemm6kernel13GemmUniversalIN4cute5tupleIJiiiiEEENS1_10collective13CollectiveMmaINS1_37MainloopSm90TmaGmmaWarpSpecializedFP8ILi11ENS5_IJNS4_1CILi1EEENSA_ILi2EEESB_EEENS1_32KernelTmaWarpSpecializedPingpongEEENS5_IJNSA_ILi64EEENSA_ILi256EEESG_EEENS_12float_e5m2_tENS5_IJlSB_lEEESJ_SK_NS4_8TiledMMAINS4_8MMA_AtomIJNS4_4SM904GMMA31MMA_64x256x32_F32E5M2E5M2_SS_TNILNSO_7ScaleInE1ELSQ_1EEEEEENS4_6LayoutINS5_IJSB_SB_SB_EEENS5_IJNSA_ILi0EEESV_SV_EEEEENS5_IJNS4_10UnderscoreESY_SY_EEEEENS4_23SM90_TMA_LOAD_MULTICASTENS4_14ComposedLayoutINS4_7SwizzleILi2ELi4ELi3EEENS4_18smem_ptr_flag_bitsILi8EEENST_INS5_IJNSA_ILi8EEESG_EEENS5_IJSG_SB_EEEEEEEvNS4_8identityENS4_13SM90_TMA_LOADES1B_vS1C_EENS_8epilogue10collective6detail29Sm90TmaWarpSpecializedAdapterINS1G_15DefaultEpilogueISJ_SK_SK_NS1F_6thread17LinearCombinationISJ_Li1EffLNS1K_9ScaleType4KindE0ELNS_15FloatRoundStyleE2ESJ_EENS1_15EpilogueDefaultEEEEEvvEEEEvNT_6ParamsE)
        /*0008*/ 	.word	0x000000a8


	//----- nvinfo : EIATTR_FRAME_SIZE
	.align		4
.L_12:
        /*000c*/ 	.byte	0x04, 0x11
        /*000e*/ 	.short	(.L_14 - .L_13)
	.align		4
.L_13:
        /*0010*/ 	.word	index@(_ZN7cutlass13device_kernelINS_4gemm6kernel13GemmUniversalIN4cute5tupleIJiiiiEEENS1_10collective13CollectiveMmaINS1_37MainloopSm90TmaGmmaWarpSpecializedFP8ILi11ENS5_IJNS4_1CILi1EEENSA_ILi2EEESB_EEENS1_32KernelTmaWarpSpecializedPingpongEEENS5_IJNSA_ILi64EEENSA_ILi256EEESG_EEENS_12float_e5m2_tENS5_IJlSB_lEEESJ_SK_NS4_8TiledMMAINS4_8MMA_AtomIJNS4_4SM904GMMA31MMA_64x256x32_F32E5M2E5M2_SS_TNILNSO_7ScaleInE1ELSQ_1EEEEEENS4_6LayoutINS5_IJSB_SB_SB_EEENS5_IJNSA_ILi0EEESV_SV_EEEEENS5_IJNS4_10UnderscoreESY_SY_EEEEENS4_23SM90_TMA_LOAD_MULTICASTENS4_14ComposedLayoutINS4_7SwizzleILi2ELi4ELi3EEENS4_18smem_ptr_flag_bitsILi8EEENST_INS5_IJNSA_ILi8EEESG_EEENS5_IJSG_SB_EEEEEEEvNS4_8identityENS4_13SM90_TMA_LOADES1B_vS1C_EENS_8epilogue10collective6detail29Sm90TmaWarpSpecializedAdapterINS1G_15DefaultEpilogueISJ_SK_SK_NS1F_6thread17LinearCombinationISJ_Li1EffLNS1K_9ScaleType4KindE0ELNS_15FloatRoundStyleE2ESJ_EENS1_15EpilogueDefaultEEEEEvvEEEEvNT_6ParamsE)
        /*0014*/ 	.word	0x00000118


	//----- nvinfo : EIATTR_MIN_STACK_SIZE
	.align		4
.L_14:
        /*0018*/ 	.byte	0x04, 0x12
        /*001a*/ 	.short	(.L_16 - .L_15)
	.align		4
.L_15:
        /*001c*/ 	.word	index@(_ZN7cutlass13device_kernelINS_4gemm6kernel13GemmUniversalIN4cute5tupleIJiiiiEEENS1_10collective13CollectiveMmaINS1_37MainloopSm90TmaGmmaWarpSpecializedFP8ILi11ENS5_IJNS4_1CILi1EEENSA_ILi2EEESB_EEENS1_32KernelTmaWarpSpecializedPingpongEEENS5_IJNSA_ILi64EEENSA_ILi256EEESG_EEENS_12float_e5m2_tENS5_IJlSB_lEEESJ_SK_NS4_8TiledMMAINS4_8MMA_AtomIJNS4_4SM904GMMA31MMA_64x256x32_F32E5M2E5M2_SS_TNILNSO_7ScaleInE1ELSQ_1EEEEEENS4_6LayoutINS5_IJSB_SB_SB_EEENS5_IJNSA_ILi0EEESV_SV_EEEEENS5_IJNS4_10UnderscoreESY_SY_EEEEENS4_23SM90_TMA_LOAD_MULTICASTENS4_14ComposedLayoutINS4_7SwizzleILi2ELi4ELi3EEENS4_18smem_ptr_flag_bitsILi8EEENST_INS5_IJNSA_ILi8EEESG_EEENS5_IJSG_SB_EEEEEEEvNS4_8identityENS4_13SM90_TMA_LOADES1B_vS1C_EENS_8epilogue10collective6detail29Sm90TmaWarpSpecializedAdapterINS1G_15DefaultEpilogueISJ_SK_SK_NS1F_6thread17LinearCombinationISJ_Li1EffLNS1K_9ScaleType4KindE0ELNS_15FloatRoundStyleE2ESJ_EENS1_15EpilogueDefaultEEEEEvvEEEEvNT_6ParamsE)
        /*0020*/ 	.word	0x00000118
.L_16:


//--------------------- .nv.compat                --------------------------
	.section	.nv.compat,"",@"SHT_CUDA_COMPAT_INFO"
	.align	4
        /*0000*/ 	.byte	0x02, 0x09, 0x01, 0x00, 0x02, 0x02, 0x04, 0x00, 0x02, 0x05, 0x05, 0x00, 0x03, 0x07, 0x01, 0x01
        /*0010*/ 	.byte	0x02, 0x03, 0x01, 0x00, 0x02, 0x06, 0x01, 0x00, 0x04, 0x0b, 0x08, 0x00, 0x00, 0x00, 0x00, 0x00
        /*0020*/ 	.byte	0x00, 0x00, 0x00, 0x00


//--------------------- .nv.info._ZN7cutlass13device_kernelINS_4gemm6kernel13GemmUniversalIN4cute5tupleIJiiiiEEENS1_10collective13CollectiveMmaINS1_37MainloopSm90TmaGmmaWarpSpecializedFP8ILi11ENS5_IJNS4_1CILi1EEENSA_ILi2EEESB_EEENS1_32KernelTmaWarpSpecializedPingpongEEENS5_IJNSA_ILi64EEENSA_ILi256EEESG_EEENS_12float_e5m2_tENS5_IJlSB_lEEESJ_SK_NS4_8TiledMMAINS4_8MMA_AtomIJNS4_4SM904GMMA31MMA_64x256x32_F32E5M2E5M2_SS_TNILNSO_7ScaleInE1ELSQ_1EEEEEENS4_6LayoutINS5_IJSB_SB_SB_EEENS5_IJNSA_ILi0EEESV_SV_EEEEENS5_IJNS4_10UnderscoreESY_SY_EEEEENS4_23SM90_TMA_LOAD_MULTICASTENS4_14ComposedLayoutINS4_7SwizzleILi2ELi4ELi3EEENS4_18smem_ptr_flag_bitsILi8EEENST_INS5_IJNSA_ILi8EEESG_EEENS5_IJSG_SB_EEEEEEEvNS4_8identityENS4_13SM90_TMA_LOADES1B_vS1C_EENS_8epilogue10collective6detail29Sm90TmaWarpSpecializedAdapterINS1G_15DefaultEpilogueISJ_SK_SK_NS1F_6thread17LinearCombinationISJ_Li1EffLNS1K_9ScaleType4KindE0ELNS_15FloatRoundStyleE2ESJ_EENS1_15EpilogueDefaultEEEEEvvEEEEvNT_6ParamsE --------------------------
	.section	.nv.info._ZN7cutlass13device_kernelINS_4gemm6kernel13GemmUniversalIN4cute5tupleIJiiiiEEENS1_10collective13CollectiveMmaINS1_37MainloopSm90TmaGmmaWarpSpecializedFP8ILi11ENS5_IJNS4_1CILi1EEENSA_ILi2EEESB_EEENS1_32KernelTmaWarpSpecializedPingpongEEENS5_IJNSA_ILi64EEENSA_ILi256EEESG_EEENS_12float_e5m2_tENS5_IJlSB_lEEESJ_SK_NS4_8TiledMMAINS4_8MMA_AtomIJNS4_4SM904GMMA31MMA_64x256x32_F32E5M2E5M2_SS_TNILNSO_7ScaleInE1ELSQ_1EEEEEENS4_6LayoutINS5_IJSB_SB_SB_EEENS5_IJNSA_ILi0EEESV_SV_EEEEENS5_IJNS4_10UnderscoreESY_SY_EEEEENS4_23SM90_TMA_LOAD_MULTICASTENS4_14ComposedLayoutINS4_7SwizzleILi2ELi4ELi3EEENS4_18smem_ptr_flag_bitsILi8EEENST_INS5_IJNSA_ILi8EEESG_EEENS5_IJSG_SB_EEEEEEEvNS4_8identityENS4_13SM90_TMA_LOADES1B_vS1C_EENS_8epilogue10collective6detail29Sm90TmaWarpSpecializedAdapterINS1G_15DefaultEpilogueISJ_SK_SK_NS1F_6thread17LinearCombinationISJ_Li1EffLNS1K_9ScaleType4KindE0ELNS_15FloatRoundStyleE2ESJ_EENS1_15EpilogueDefaultEEEEEvvEEEEvNT_6ParamsE,"",@"SHT_CUDA_INFO"
	.sectionflags	@""
	.align	4


	//----- nvinfo : EIATTR_CUDA_API_VERSION
	.align		4
        /*0000*/ 	.byte	0x04, 0x37
        /*0002*/ 	.short	(.L_18 - .L_17)
.L_17:
        /*0004*/ 	.word	0x00000082


	//----- nvinfo : EIATTR_KPARAM_INFO
	.align		4
.L_18:
        /*0008*/ 	.byte	0x04, 0x17
        /*000a*/ 	.short	(.L_20 - .L_19)
.L_19:
        /*000c*/ 	.word	0x00000000
        /*0010*/ 	.short	0x0000
        /*0012*/ 	.short	0x0070
        /*0014*/ 	.byte	0x00, 0xf0, 0x01, 0x10


	//----- nvinfo : EIATTR_SPARSE_MMA_MASK
	.align		4
.L_20:
        /*0018*/ 	.byte	0x03, 0x50
        /*001a*/ 	.short	0x0000


	//----- nvinfo : EIATTR_MAXREG_COUNT
	.align		4
        /*001c*/ 	.byte	0x03, 0x1b
        /*001e*/ 	.short	0x00a8


	//----- nvinfo : EIATTR_NUM_BARRIERS
	.align		4
        /*0020*/ 	.byte	0x02, 0x4c
        /*0022*/ 	.byte	0x01
	.zero		1


	//----- nvinfo : EIATTR_ANNOTATIONS
	.align		4
        /*0024*/ 	.byte	0x04, 0x55
        /*0026*/ 	.short	(.L_22 - .L_21)


	//   ....[0]....
.L_21:
        /*0028*/ 	.word	0x00000001
        /*002c*/ 	.byte	0xd0, 0x07, 0x00, 0x00, 0x01, 0x00, 0x00, 0x00, 0xd0, 0x0e, 0x00, 0x00, 0x01, 0x00, 0x00, 0x00
        /* <DEDUP_REMOVED lines=208> */
        /*0d3c*/ 	.byte	0xd0, 0x06, 0x01, 0x00, 0x01, 0x00, 0x00, 0x00, 0x20, 0x07, 0x01, 0x00


	//----- nvinfo : EIATTR_MERCURY_ISA_VERSION
	.align		4
.L_22:
        /*0d48*/ 	.byte	0x03, 0x5f
        /*0d4a*/ 	.short	0x0101


	//----- nvinfo : EIATTR_INT_WARP_WIDE_INSTR_OFFSETS
	.align		4
        /*0d4c*/ 	.byte	0x04, 0x31
        /*0d4e*/ 	.short	(.L_24 - .L_23)


	//   ....[0]....
.L_23:
        /*0d50*/ 	.word	0x00000690


	//   ....[1]....
        /*0d54*/ 	.word	0x000006a0


	//   ....[2]....
        /*0d58*/ 	.word	0x000006e0


	//   ....[3]....
        /*0d5c*/ 	.word	0x00000710


	//   ....[4]....
        /*0d60*/ 	.word	0x00000720


	//   ....[5]....
        /*0d64*/ 	.word	0x00000760


	//   ....[6]....
        /*0d68*/ 	.word	0x00000890


	//   ....[7]....
        /*0d6c*/ 	.word	0x000008c0


	//   ....[8]....
        /*0d70*/ 	.word	0x000056a0


	//----- nvinfo : EIATTR_COOP_GROUP_MASK_REGIDS
	.align		4
.L_24:
        /*0d74*/ 	.byte	0x04, 0x29
        /*0d76*/ 	.short	(.L_26 - .L_25)


	//   ....[0]....
.L_25:
        /*0d78*/ 	.word	0xffffffff


	//   ....[1]....
        /*0d7c*/ 	.word	0xffffffff


	//   ....[2]....
        /*0d80*/ 	.word	0xffffffff


	//   ....[3]....
        /*0d84*/ 	.word	0xffffffff


	//   ....[4]....
        /*0d88*/ 	.word	0xffffffff


	//   ....[5]....
        /*0d8c*/ 	.word	0xffffffff


	//   ....[6]....
        /*0d90*/ 	.word	0xffffffff


	//----- nvinfo : EIATTR_COOP_GROUP_INSTR_OFFSETS
	.align		4
.L_26:
        /*0d94*/ 	.byte	0x04, 0x28
        /*0d96*/ 	.short	(.L_28 - .L_27)


	//   ....[0]....
.L_27:
        /*0d98*/ 	.word	0x00000070


	//   ....[1]....
        /*0d9c*/ 	.word	0x00000090


	//   ....[2]....
        /*0da0*/ 	.word	0x00000190


	//   ....[3]....
        /*0da4*/ 	.word	0x000004c0


	//   ....[4]....
        /*0da8*/ 	.word	0x00000510


	//   ....[5]....
        /*0dac*/ 	.word	0x000005d0


	//   ....[6]....
        /*0db0*/ 	.word	0x00000a20


	//----- nvinfo : EIATTR_REG_RECONFIG
	.align		4
.L_28:
        /*0db4*/ 	.byte	0x01, 0x54
	.zero		2


	//----- nvinfo : EIATTR_MBARRIER_INSTR_OFFSETS
	.align		4
        /*0db8*/ 	.byte	0x04, 0x39
        /*0dba*/ 	.short	(.L_30 - .L_29)


	//   ....[0]....
.L_29:
        /*0dbc*/ 	.word	0x00000330
        /*0dc0*/ 	.word	0x000000ff
        /*0dc4*/ 	.word	0x00000000
        /*0dc8*/ 	.short	0x0100
        /*0dca*/ 	.byte	0x07
	.zero		1


	//   ....[1]....
        /*0dcc*/ 	.word	0x00000340
        /*0dd0*/ 	.word	0x000000ff
        /*0dd4*/ 	.word	0x00000058
        /*0dd8*/ 	.short	0x0100
        /*0dda*/ 	.byte	0x07
	.zero		1


	//   ....[2]....
        /*0ddc*/ 	.word	0x00000350
        /*0de0*/ 	.word	0x000000ff
        /*0de4*/ 	.word	0x00000008
        /*0de8*/ 	.short	0x0100
        /*0dea*/ 	.byte	0x07
	.zero		1


	//   ....[3]....
        /*0dec*/ 	.word	0x00000360
        /*0df0*/ 	.word	0x000000ff
        /*0df4*/ 	.word	0x00000060
        /*0df8*/ 	.short	0x0100
        /*0dfa*/ 	.byte	0x07
	.zero		1


	//   ....[4]....
        /*0dfc*/ 	.word	0x00000370
        /*0e00*/ 	.word	0x000000ff
        /*0e04*/ 	.word	0x00000010
        /*0e08*/ 	.short	0x0100
        /*0e0a*/ 	.byte	0x07
	.zero		1


	//   ....[5]....
        /*0e0c*/ 	.word	0x00000380
        /*0e10*/ 	.word	0x000000ff
        /*0e14*/ 	.word	0x00000068
        /*0e18*/ 	.short	0x0100
        /*0e1a*/ 	.byte	0x07
	.zero		1


	//   ....[6]....
        /*0e1c*/ 	.word	0x00000390
        /*0e20*/ 	.word	0x000000ff
        /*0e24*/ 	.word	0x00000018
        /*0e28*/ 	.short	0x0100
        /*0e2a*/ 	.byte	0x07
	.zero		1


	//   ....[7]....
        /*0e2c*/ 	.word	0x000003a0
        /*0e30*/ 	.word	0x000000ff
        /*0e34*/ 	.word	0x00000070
        /*0e38*/ 	.short	0x0100
        /*0e3a*/ 	.byte	0x07
	.zero		1


	//   ....[8]....
        /*0e3c*/ 	.word	0x000003b0
        /*0e40*/ 	.word	0x000000ff
        /*0e44*/ 	.word	0x00000020
        /*0e48*/ 	.short	0x0100
        /*0e4a*/ 	.byte	0x07
	.zero		1


	//   ....[9]....
        /*0e4c*/ 	.word	0x000003c0
        /*0e50*/ 	.word	0x000000ff
        /*0e54*/ 	.word	0x00000078
        /*0e58*/ 	.short	0x0100
        /*0e5a*/ 	.byte	0x07
	.zero		1


	//   ....[10]....
        /*0e5c*/ 	.word	0x000003d0
        /*0e60*/ 	.word	0x000000ff
        /*0e64*/ 	.word	0x00000028
        /*0e68*/ 	.short	0x0100
        /*0e6a*/ 	.byte	0x07
	.zero		1


	//   ....[11]....
        /*0e6c*/ 	.word	0x000003e0
        /*0e70*/ 	.word	0x000000ff
        /*0e74*/ 	.word	0x00000080
        /*0e78*/ 	.short	0x0100
        /*0e7a*/ 	.byte	0x07
	.zero		1


	//   ....[12]....
        /*0e7c*/ 	.word	0x000003f0
        /*0e80*/ 	.word	0x000000ff
        /*0e84*/ 	.word	0x00000030
        /*0e88*/ 	.short	0x0100
        /*0e8a*/ 	.byte	0x07
	.zero		1


	//   ....[13]....
        /*0e8c*/ 	.word	0x00000400
        /*0e90*/ 	.word	0x000000ff
        /*0e94*/ 	.word	0x00000088
        /*0e98*/ 	.short	0x0100
        /*0e9a*/ 	.byte	0x07
	.zero		1


	//   ....[14]....
        /*0e9c*/ 	.word	0x00000410
        /*0ea0*/ 	.word	0x000000ff
        /*0ea4*/ 	.word	0x00000038
        /*0ea8*/ 	.short	0x0100
        /*0eaa*/ 	.byte	0x07
	.zero		1


	//   ....[15]....
        /*0eac*/ 	.word	0x00000420
        /*0eb0*/ 	.word	0x000000ff
        /*0eb4*/ 	.word	0x00000090
        /*0eb8*/ 	.short	0x0100
        /*0eba*/ 	.byte	0x07
	.zero		1


	//   ....[16]....
        /*0ebc*/ 	.word	0x00000430
        /*0ec0*/ 	.word	0x000000ff
        /*0ec4*/ 	.word	0x00000040
        /*0ec8*/ 	.short	0x0100
        /*0eca*/ 	.byte	0x07
	.zero		1


	//   ....[17]....
        /*0ecc*/ 	.word	0x00000440
        /*0ed0*/ 	.word	0x000000ff
        /*0ed4*/ 	.word	0x00000098
        /*0ed8*/ 	.short	0x0100
        /*0eda*/ 	.byte	0x07
	.zero		1


	//   ....[18]....
        /*0edc*/ 	.word	0x00000450
        /*0ee0*/ 	.word	0x000000ff
        /*0ee4*/ 	.word	0x00000048
        /*0ee8*/ 	.short	0x0100
        /*0eea*/ 	.byte	0x07
	.zero		1


	//   ....[19]....
        /*0eec*/ 	.word	0x00000460
        /*0ef0*/ 	.word	0x000000ff
        /*0ef4*/ 	.word	0x000000a0
        /*0ef8*/ 	.short	0x0100
        /*0efa*/ 	.byte	0x07
	.zero		1


	//   ....[20]....
        /*0efc*/ 	.word	0x00000470
        /*0f00*/ 	.word	0x000000ff
        /*0f04*/ 	.word	0x00000050
        /*0f08*/ 	.short	0x0100
        /*0f0a*/ 	.byte	0x07
	.zero		1


	//   ....[21]....
        /*0f0c*/ 	.word	0x00000480
        /*0f10*/ 	.word	0x000000ff
        /*0f14*/ 	.word	0x000000a8
        /*0f18*/ 	.short	0x0100
        /*0f1a*/ 	.byte	0x07
	.zero		1


	//   ....[22]....
        /*0f1c*/ 	.word	0x00000900
        /*0f20*/ 	.word	0x000000ff
        /*0f24*/ 	.word	0x000000e0
        /*0f28*/ 	.short	0x0100
        /*0f2a*/ 	.byte	0x07
	.zero		1


	//   ....[23]....
        /*0f2c*/ 	.word	0x00000960
        /*0f30*/ 	.word	0x000000ff
        /*0f34*/ 	.word	0x000000e8
        /*0f38*/ 	.short	0x0100
        /*0f3a*/ 	.byte	0x07
	.zero		1


	//   ....[24]....
        /*0f3c*/ 	.word	0x000009a0
        /*0f40*/ 	.word	0x000000ff
        /*0f44*/ 	.word	0x000000c0
        /*0f48*/ 	.short	0x0100
        /*0f4a*/ 	.byte	0x0a
	.zero		1


	//   ....[25]....
        /*0f4c*/ 	.word	0x000009b0
        /*0f50*/ 	.word	0x000000ff
        /*0f54*/ 	.word	0x000000c8
        /*0f58*/ 	.short	0x0100
        /*0f5a*/ 	.byte	0x0a
	.zero		1


	//   ....[26]....
        /*0f5c*/ 	.word	0x000009c0
        /*0f60*/ 	.word	0x000000ff
        /*0f64*/ 	.word	0x000000d0
        /*0f68*/ 	.short	0x0100
        /*0f6a*/ 	.byte	0x0a
	.zero		1


	//   ....[27]....
        /*0f6c*/ 	.word	0x000009d0
        /*0f70*/ 	.word	0x000000ff
        /*0f74*/ 	.word	0x000000d8
        /*0f78*/ 	.short	0x0100
        /*0f7a*/ 	.byte	0x0a
	.zero		1


	//   ....[28]....
        /*0f7c*/ 	.word	0x00001880
        /*0f80*/ 	.word	0x000000ff
        /*0f84*/ 	.word	0xfffffff8
        /*0f88*/ 	.short	0x010a
        /*0f8a*/ 	.byte	0x11
	.zero		1


	//   ....[29]....
        /*0f8c*/ 	.word	0x00002260
        /*0f90*/ 	.word	0x000000ff
        /*0f94*/ 	.word	0x00000000
        /*0f98*/ 	.short	0x010a
        /*0f9a*/ 	.byte	0x06
	.zero		1


	//   ....[30]....
        /*0f9c*/ 	.word	0x000022a0
        /*0fa0*/ 	.word	0x000000ff
        /*0fa4*/ 	.word	0x00000000
        /*0fa8*/ 	.short	0x010a
        /*0faa*/ 	.byte	0x06
	.zero		1


	//   ....[31]....
        /*0fac*/ 	.word	0x00003480
        /*0fb0*/ 	.word	0x000000ff
        /*0fb4*/ 	.word	0x00000000
        /*0fb8*/ 	.short	0x010a
        /*0fba*/ 	.byte	0x09
	.zero		1


	//   ....[32]....
        /*0fbc*/ 	.word	0x000034c0
        /*0fc0*/ 	.word	0x000000ff
        /*0fc4*/ 	.word	0x00000000
        /*0fc8*/ 	.short	0x010a
        /*0fca*/ 	.byte	0x09
	.zero		1


	//   ....[33]....
        /*0fcc*/ 	.word	0x00004550
        /*0fd0*/ 	.word	0x000000e5
        /*0fd4*/ 	.word	0x00000000
        /*0fd8*/ 	.short	0x0101
        /*0fda*/ 	.byte	0x3f
	.zero		1


	//   ....[34]....
        /*0fdc*/ 	.word	0x00005600
        /*0fe0*/ 	.word	0x000000e3
        /*0fe4*/ 	.word	0x00000000
        /*0fe8*/ 	.short	0x0101
        /*0fea*/ 	.byte	0x1d
	.zero		1


	//   ....[35]....
        /*0fec*/ 	.word	0x00005760
        /*0ff0*/ 	.word	0x00000018
        /*0ff4*/ 	.word	0x00000000
        /*0ff8*/ 	.short	0x0101
        /*0ffa*/ 	.byte	0x3f
	.zero		1


	//   ....[36]....
        /*0ffc*/ 	.word	0x00005810
        /*1000*/ 	.word	0x000000ff
        /*1004*/ 	.word	0x00000008
        /*1008*/ 	.short	0x010a
        /*100a*/ 	.byte	0x11
	.zero		1


	//   ....[37]....
        /*100c*/ 	.word	0x0000ea00
        /*1010*/ 	.word	0x00000003
        /*1014*/ 	.word	0x00000000
        /*1018*/ 	.short	0x0101
        /*101a*/ 	.byte	0x1d
	.zero		1


	//   ....[38]....
        /*101c*/ 	.word	0x0000f440
        /*1020*/ 	.word	0x0000000b
        /*1024*/ 	.word	0x00000058
        /*1028*/ 	.short	0x010a
        /*102a*/ 	.byte	0x3f
	.zero		1


	//   ....[39]....
        /*102c*/ 	.word	0x0000f810
        /*1030*/ 	.word	0x00000005
        /*1034*/ 	.word	0x000000e8
        /*1038*/ 	.short	0x0101
        /*103a*/ 	.byte	0x3f
	.zero		1


	//   ....[40]....
        /*103c*/ 	.word	0x00010020
        /*1040*/ 	.word	0x00000007
        /*1044*/ 	.word	0x00000000
        /*1048*/ 	.short	0x010a
        /*104a*/ 	.byte	0x3f
	.zero		1


	//   ....[41]....
        /*104c*/ 	.word	0x000100a0
        /*1050*/ 	.word	0x00000008
        /*1054*/ 	.word	0x00000000
        /*1058*/ 	.short	0x010a
        /*105a*/ 	.byte	0x3f
	.zero		1


	//   ....[42]....
        /*105c*/ 	.word	0x00010130
        /*1060*/ 	.word	0x00000009
        /*1064*/ 	.word	0x00000000
        /*1068*/ 	.short	0x010a
        /*106a*/ 	.byte	0x3f
	.zero		1


	//   ....[43]....
        /*106c*/ 	.word	0x000101c0
        /*1070*/ 	.word	0x00000008
        /*1074*/ 	.word	0x00000000
        /*1078*/ 	.short	0x010a
        /*107a*/ 	.byte	0x3f
	.zero		1


	//   ....[44]....
        /*107c*/ 	.word	0x00010250
        /*1080*/ 	.word	0x00000009
        /*1084*/ 	.word	0x00000000
        /*1088*/ 	.short	0x010a
        /*108a*/ 	.byte	0x3f
	.zero		1


	//   ....[45]....
        /*108c*/ 	.word	0x000102e0
        /*1090*/ 	.word	0x00000008
        /*1094*/ 	.word	0x00000000
        /*1098*/ 	.short	0x010a
        /*109a*/ 	.byte	0x3f
	.zero		1


	//   ....[46]....
        /*109c*/ 	.word	0x00010370
        /*10a0*/ 	.word	0x00000009
        /*10a4*/ 	.word	0x00000000
        /*10a8*/ 	.short	0x010a
        /*10aa*/ 	.byte	0x3f
	.zero		1


	//   ....[47]....
        /*10ac*/ 	.word	0x00010400
        /*10b0*/ 	.word	0x00000008
        /*10b4*/ 	.word	0x00000000
        /*10b8*/ 	.short	0x010a
        /*10ba*/ 	.byte	0x3f
	.zero		1


	//   ....[48]....
        /*10bc*/ 	.word	0x00010490
        /*10c0*/ 	.word	0x00000009
        /*10c4*/ 	.word	0x00000000
        /*10c8*/ 	.short	0x010a
        /*10ca*/ 	.byte	0x3f
	.zero		1


	//   ....[49]....
        /*10cc*/ 	.word	0x00010520
        /*10d0*/ 	.word	0x00000006
        /*10d4*/ 	.word	0x00000000
        /*10d8*/ 	.short	0x010a
        /*10da*/ 	.byte	0x3f
	.zero		1


	//   ....[50]....
        /*10dc*/ 	.word	0x000105b0
        /*10e0*/ 	.word	0x00000003
        /*10e4*/ 	.word	0x00000000
        /*10e8*/ 	.short	0x010a
        /*10ea*/ 	.byte	0x3f
	.zero		1


	//   ....[51]....
        /*10ec*/ 	.word	0x00010620
        /*10f0*/ 	.word	0x00000003
        /*10f4*/ 	.word	0xfffffff8
        /*10f8*/ 	.short	0x010a
        /*10fa*/ 	.byte	0x3f
	.zero		1


	//   ....[52]....
        /*10fc*/ 	.word	0x00010680
        /*1100*/ 	.word	0x00000003
        /*1104*/ 	.word	0x00000000
        /*1108*/ 	.short	0x010a
        /*110a*/ 	.byte	0x3f
	.zero		1


	//   ....[53]....
        /*110c*/ 	.word	0x000106f0
        /*1110*/ 	.word	0x00000000
        /*1114*/ 	.word	0x00000000
        /*1118*/ 	.short	0x010a
        /*111a*/ 	.byte	0x3f
	.zero		1


	//   ....[54]....
        /*111c*/ 	.word	0x00010760
        /*1120*/ 	.word	0x00000019
        /*1124*/ 	.word	0x00000008
        /*1128*/ 	.short	0x010a
        /*112a*/ 	.byte	0x3f
	.zero		1


	//   ....[55]....
        /*112c*/ 	.word	0x00010830
        /*1130*/ 	.word	0x0000000b
        /*1134*/ 	.word	0x00000058
        /*1138*/ 	.short	0x010a
        /*113a*/ 	.byte	0x3f
	.zero		1


	//   ....[56]....
        /*113c*/ 	.word	0x00010910
        /*1140*/ 	.word	0x00000007
        /*1144*/ 	.word	0x00000000
        /*1148*/ 	.short	0x010a
        /*114a*/ 	.byte	0x3f
	.zero		1


	//   ....[57]....
        /*114c*/ 	.word	0x00010960
        /*1150*/ 	.word	0x00000008
        /*1154*/ 	.word	0x00000000
        /*1158*/ 	.short	0x010a
        /*115a*/ 	.byte	0x3f
	.zero		1


	//   ....[58]....
        /*115c*/ 	.word	0x000109b0
        /*1160*/ 	.word	0x00000009
        /*1164*/ 	.word	0x00000000
        /*1168*/ 	.short	0x010a
        /*116a*/ 	.byte	0x3f
	.zero		1


	//   ....[59]....
        /*116c*/ 	.word	0x00010a00
        /*1170*/ 	.word	0x00000008
        /*1174*/ 	.word	0x00000000
        /*1178*/ 	.short	0x010a
        /*117a*/ 	.byte	0x3f
	.zero		1


	//   ....[60]....
        /*117c*/ 	.word	0x00010a50
        /*1180*/ 	.word	0x00000009
        /*1184*/ 	.word	0x00000000
        /*1188*/ 	.short	0x010a
        /*118a*/ 	.byte	0x3f
	.zero		1


	//   ....[61]....
        /*118c*/ 	.word	0x00010aa0
        /*1190*/ 	.word	0x00000008
        /*1194*/ 	.word	0x00000000
        /*1198*/ 	.short	0x010a
        /*119a*/ 	.byte	0x3f
	.zero		1


	//   ....[62]....
        /*119c*/ 	.word	0x00010af0
        /*11a0*/ 	.word	0x00000009
        /*11a4*/ 	.word	0x00000000
        /*11a8*/ 	.short	0x010a
        /*11aa*/ 	.byte	0x3f
	.zero		1


	//   ....[63]....
        /*11ac*/ 	.word	0x00010b40
        /*11b0*/ 	.word	0x00000008
        /*11b4*/ 	.word	0x00000000
        /*11b8*/ 	.short	0x010a
        /*11ba*/ 	.byte	0x3f
	.zero		1


	//   ....[64]....
        /*11bc*/ 	.word	0x00010b90
        /*11c0*/ 	.word	0x00000009
        /*11c4*/ 	.word	0x00000000
        /*11c8*/ 	.short	0x010a
        /*11ca*/ 	.byte	0x3f
	.zero		1


	//   ....[65]....
        /*11cc*/ 	.word	0x00010be0
        /*11d0*/ 	.word	0x00000006
        /*11d4*/ 	.word	0x00000000
        /*11d8*/ 	.short	0x010a
        /*11da*/ 	.byte	0x3f
	.zero		1


	//----- nvinfo : EIATTR_NUM_MBARRIERS
	.align		4
.L_30:
        /*11dc*/ 	.byte	0x03, 0x38
        /*11de*/ 	.short	0x001c


	//----- nvinfo : EIATTR_EXIT_INSTR_OFFSETS
	.align		4
        /*11e0*/ 	.byte	0x04, 0x1c
        /*11e2*/ 	.short	(.L_32 - .L_31)


	//   ....[0]....
.L_31:
        /*11e4*/ 	.word	0x000015c0


	//   ....[1]....
        /*11e8*/ 	.word	0x00001620


	//   ....[2]....
        /*11ec*/ 	.word	0x0000f110


	//   ....[3]....
        /*11f0*/ 	.word	0x0000f140


	//   ....[4]....
        /*11f4*/ 	.word	0x00010600


	//----- nvinfo : EIATTR_MAX_THREADS
	.align		4
.L_32:
        /*11f8*/ 	.byte	0x04, 0x05
        /*11fa*/ 	.short	(.L_34 - .L_33)
.L_33:
        /*11fc*/ 	.word	0x00000180
        /*1200*/ 	.word	0x00000001
        /*1204*/ 	.word	0x00000001


	//----- nvinfo : EIATTR_CRS_STACK_SIZE
	.align		4
.L_34:
        /*1208*/ 	.byte	0x04, 0x1e
        /*120a*/ 	.short	(.L_36 - .L_35)
.L_35:
        /*120c*/ 	.word	0x00000000


	//----- nvinfo : EIATTR_CBANK_PARAM_SIZE
	.align		4
.L_36:
        /*1210*/ 	.byte	0x03, 0x19
        /*1212*/ 	.short	0x0470


	//----- nvinfo : EIATTR_PARAM_CBANK
	.align		4
        /*1214*/ 	.byte	0x04, 0x0a
        /*1216*/ 	.short	(.L_38 - .L_37)
	.align		4
.L_37:
        /*1218*/ 	.word	index@(.nv.constant0._ZN7cutlass13device_kernelINS_4gemm6kernel13GemmUniversalIN4cute5tupleIJiiiiEEENS1_10collective13CollectiveMmaINS1_37MainloopSm90TmaGmmaWarpSpecializedFP8ILi11ENS5_IJNS4_1CILi1EEENSA_ILi2EEESB_EEENS1_32KernelTmaWarpSpecializedPingpongEEENS5_IJNSA_ILi64EEENSA_ILi256EEESG_EEENS_12float_e5m2_tENS5_IJlSB_lEEESJ_SK_NS4_8TiledMMAINS4_8MMA_AtomIJNS4_4SM904GMMA31MMA_64x256x32_F32E5M2E5M2_SS_TNILNSO_7ScaleInE1ELSQ_1EEEEEENS4_6LayoutINS5_IJSB_SB_SB_EEENS5_IJNSA_ILi0EEESV_SV_EEEEENS5_IJNS4_10UnderscoreESY_SY_EEEEENS4_23SM90_TMA_LOAD_MULTICASTENS4_14ComposedLayoutINS4_7SwizzleILi2ELi4ELi3EEENS4_18smem_ptr_flag_bitsILi8EEENST_INS5_IJNSA_ILi8EEESG_EEENS5_IJSG_SB_EEEEEEEvNS4_8identityENS4_13SM90_TMA_LOADES1B_vS1C_EENS_8epilogue10collective6detail29Sm90TmaWarpSpecializedAdapterINS1G_15DefaultEpilogueISJ_SK_SK_NS1F_6thread17LinearCombinationISJ_Li1EffLNS1K_9ScaleType4KindE0ELNS_15FloatRoundStyleE2ESJ_EENS1_15EpilogueDefaultEEEEEvvEEEEvNT_6ParamsE)
        /*121c*/ 	.short	0x0210
        /*121e*/ 	.short	0x0470


	//----- nvinfo : EIATTR_SW_WAR
	.align		4
.L_38:
        /*1220*/ 	.byte	0x04, 0x36
        /*1222*/ 	.short	(.L_40 - .L_39)
.L_39:
        /*1224*/ 	.word	0x00000008
.L_40:


//--------------------- .nv.callgraph             --------------------------
	.section	.nv.callgraph,"",@"SHT_CUDA_CALLGRAPH"
	.align	4
	.sectionentsize	8
	.align		4
        /*0000*/ 	.word	0x00000000
	.align		4
        /*0004*/ 	.word	0xffffffff
	.align		4
        /*0008*/ 	.word	0x00000000
	.align		4
        /*000c*/ 	.word	0xfffffffe
	.align		4
        /*0010*/ 	.word	0x00000000
	.align		4
        /*0014*/ 	.word	0xfffffffd
	.align		4
        /*0018*/ 	.word	0x00000000
	.align		4
        /*001c*/ 	.word	0xfffffffc


//--------------------- .nv.constant4             --------------------------
	.section	.nv.constant4,"a",@progbits
	.align	8
	.align		8
.nv.constant4:
        /*0000*/ 	.dword	_ZN40_INTERNAL_a6cfab3e_4_k_cu_890b421d_234484cuda3std3__45__cpo5beginE
	.align		8
        /*0008*/ 	.dword	_ZN40_INTERNAL_a6cfab3e_4_k_cu_890b421d_234484cuda3std3__45__cpo3endE
	.align		8
        /*0010*/ 	.dword	_ZN40_INTERNAL_a6cfab3e_4_k_cu_890b421d_234484cuda3std3__45__cpo6cbeginE
	.align		8
        /*0018*/ 	.dword	_ZN40_INTERNAL_a6cfab3e_4_k_cu_890b421d_234484cuda3std3__45__cpo4cendE
	.align		8
        /*0020*/ 	.dword	_ZN40_INTERNAL_a6cfab3e_4_k_cu_890b421d_234484cuda3std3__442_GLOBAL__N__a6cfab3e_4_k_cu_890b421d_234486ignoreE
	.align		8
        /*0028*/ 	.dword	_ZN40_INTERNAL_a6cfab3e_4_k_cu_890b421d_234484cuda3std3__419piecewise_constructE
	.align		8
        /*0030*/ 	.dword	_ZN40_INTERNAL_a6cfab3e_4_k_cu_890b421d_234484cuda3std3__48in_placeE
	.align		8
        /*0038*/ 	.dword	_ZN40_INTERNAL_a6cfab3e_4_k_cu_890b421d_234484cuda3std6ranges3__45__cpo4swapE
	.align		8
        /*0040*/ 	.dword	_ZN40_INTERNAL_a6cfab3e_4_k_cu_890b421d_234484cuda3std6ranges3__45__cpo9iter_moveE
	.align		8
        /*0048*/ 	.dword	_ZN40_INTERNAL_a6cfab3e_4_k_cu_890b421d_234484cute7productE
	.align		8
        /*0050*/ 	.dword	_ZN40_INTERNAL_a6cfab3e_4_k_cu_890b421d_234484cute1_E


//--------------------- .text._ZN7cutlass13device_kernelINS_4gemm6kernel13GemmUniversalIN4cute5tupleIJiiiiEEENS1_10collective13CollectiveMmaINS1_37MainloopSm90TmaGmmaWarpSpecializedFP8ILi11ENS5_IJNS4_1CILi1EEENSA_ILi2EEESB_EEENS1_32KernelTmaWarpSpecializedPingpongEEENS5_IJNSA_ILi64EEENSA_ILi256EEESG_EEENS_12float_e5m2_tENS5_IJlSB_lEEESJ_SK_NS4_8TiledMMAINS4_8MMA_AtomIJNS4_4SM904GMMA31MMA_64x256x32_F32E5M2E5M2_SS_TNILNSO_7ScaleInE1ELSQ_1EEEEEENS4_6LayoutINS5_IJSB_SB_SB_EEENS5_IJNSA_ILi0EEESV_SV_EEEEENS5_IJNS4_10UnderscoreESY_SY_EEEEENS4_23SM90_TMA_LOAD_MULTICASTENS4_14ComposedLayoutINS4_7SwizzleILi2ELi4ELi3EEENS4_18smem_ptr_flag_bitsILi8EEENST_INS5_IJNSA_ILi8EEESG_EEENS5_IJSG_SB_EEEEEEEvNS4_8identityENS4_13SM90_TMA_LOADES1B_vS1C_EENS_8epilogue10collective6detail29Sm90TmaWarpSpecializedAdapterINS1G_15DefaultEpilogueISJ_SK_SK_NS1F_6thread17LinearCombinationISJ_Li1EffLNS1K_9ScaleType4KindE0ELNS_15FloatRoundStyleE2ESJ_EENS1_15EpilogueDefaultEEEEEvvEEEEvNT_6ParamsE --------------------------
	.section	.text._ZN7cutlass13device_kernelINS_4gemm6kernel13GemmUniversalIN4cute5tupleIJiiiiEEENS1_10collective13CollectiveMmaINS1_37MainloopSm90TmaGmmaWarpSpecializedFP8ILi11ENS5_IJNS4_1CILi1EEENSA_ILi2EEESB_EEENS1_32KernelTmaWarpSpecializedPingpongEEENS5_IJNSA_ILi64EEENSA_ILi256EEESG_EEENS_12float_e5m2_tENS5_IJlSB_lEEESJ_SK_NS4_8TiledMMAINS4_8MMA_AtomIJNS4_4SM904GMMA31MMA_64x256x32_F32E5M2E5M2_SS_TNILNSO_7ScaleInE1ELSQ_1EEEEEENS4_6LayoutINS5_IJSB_SB_SB_EEENS5_IJNSA_ILi0EEESV_SV_EEEEENS5_IJNS4_10UnderscoreESY_SY_EEEEENS4_23SM90_TMA_LOAD_MULTICASTENS4_14ComposedLayoutINS4_7SwizzleILi2ELi4ELi3EEENS4_18smem_ptr_flag_bitsILi8EEENST_INS5_IJNSA_ILi8EEESG_EEENS5_IJSG_SB_EEEEEEEvNS4_8identityENS4_13SM90_TMA_LOADES1B_vS1C_EENS_8epilogue10collective6detail29Sm90TmaWarpSpecializedAdapterINS1G_15DefaultEpilogueISJ_SK_SK_NS1F_6thread17LinearCombinationISJ_Li1EffLNS1K_9ScaleType4KindE0ELNS_15FloatRoundStyleE2ESJ_EENS1_15EpilogueDefaultEEEEEvvEEEEvNT_6ParamsE,"ax",@progbits
	.align	128
.text._ZN7cutlass13device_kernelINS_4gemm6kernel13GemmUniversalIN4cute5tupleIJiiiiEEENS1_10collective13CollectiveMmaINS1_37MainloopSm90TmaGmmaWarpSpecializedFP8ILi11ENS5_IJNS4_1CILi1EEENSA_ILi2EEESB_EEENS1_32KernelTmaWarpSpecializedPingpongEEENS5_IJNSA_ILi64EEENSA_ILi256EEESG_EEENS_12float_e5m2_tENS5_IJlSB_lEEESJ_SK_NS4_8TiledMMAINS4_8MMA_AtomIJNS4_4SM904GMMA31MMA_64x256x32_F32E5M2E5M2_SS_TNILNSO_7ScaleInE1ELSQ_1EEEEEENS4_6LayoutINS5_IJSB_SB_SB_EEENS5_IJNSA_ILi0EEESV_SV_EEEEENS5_IJNS4_10UnderscoreESY_SY_EEEEENS4_23SM90_TMA_LOAD_MULTICASTENS4_14ComposedLayoutINS4_7SwizzleILi2ELi4ELi3EEENS4_18smem_ptr_flag_bitsILi8EEENST_INS5_IJNSA_ILi8EEESG_EEENS5_IJSG_SB_EEEEEEEvNS4_8identityENS4_13SM90_TMA_LOADES1B_vS1C_EENS_8epilogue10collective6detail29Sm90TmaWarpSpecializedAdapterINS1G_15DefaultEpilogueISJ_SK_SK_NS1F_6thread17LinearCombinationISJ_Li1EffLNS1K_9ScaleType4KindE0ELNS_15FloatRoundStyleE2ESJ_EENS1_15EpilogueDefaultEEEEEvvEEEEvNT_6ParamsE:
        .type           _ZN7cutlass13device_kernelINS_4gemm6kernel13GemmUniversalIN4cute5tupleIJiiiiEEENS1_10collective13CollectiveMmaINS1_37MainloopSm90TmaGmmaWarpSpecializedFP8ILi11ENS5_IJNS4_1CILi1EEENSA_ILi2EEESB_EEENS1_32KernelTmaWarpSpecializedPingpongEEENS5_IJNSA_ILi64EEENSA_ILi256EEESG_EEENS_12float_e5m2_tENS5_IJlSB_lEEESJ_SK_NS4_8TiledMMAINS4_8MMA_AtomIJNS4_4SM904GMMA31MMA_64x256x32_F32E5M2E5M2_SS_TNILNSO_7ScaleInE1ELSQ_1EEEEEENS4_6LayoutINS5_IJSB_SB_SB_EEENS5_IJNSA_ILi0EEESV_SV_EEEEENS5_IJNS4_10UnderscoreESY_SY_EEEEENS4_23SM90_TMA_LOAD_MULTICASTENS4_14ComposedLayoutINS4_7SwizzleILi2ELi4ELi3EEENS4_18smem_ptr_flag_bitsILi8EEENST_INS5_IJNSA_ILi8EEESG_EEENS5_IJSG_SB_EEEEEEEvNS4_8identityENS4_13SM90_TMA_LOADES1B_vS1C_EENS_8epilogue10collective6detail29Sm90TmaWarpSpecializedAdapterINS1G_15DefaultEpilogueISJ_SK_SK_NS1F_6thread17LinearCombinationISJ_Li1EffLNS1K_9ScaleType4KindE0ELNS_15FloatRoundStyleE2ESJ_EENS1_15EpilogueDefaultEEEEEvvEEEEvNT_6ParamsE,@function
        .size           _ZN7cutlass13device_kernelINS_4gemm6kernel13GemmUniversalIN4cute5tupleIJiiiiEEENS1_10collective13CollectiveMmaINS1_37MainloopSm90TmaGmmaWarpSpecializedFP8ILi11ENS5_IJNS4_1CILi1EEENSA_ILi2EEESB_EEENS1_32KernelTmaWarpSpecializedPingpongEEENS5_IJNSA_ILi64EEENSA_ILi256EEESG_EEENS_12float_e5m2_tENS5_IJlSB_lEEESJ_SK_NS4_8TiledMMAINS4_8MMA_AtomIJNS4_4SM904GMMA31MMA_64x256x32_F32E5M2E5M2_SS_TNILNSO_7ScaleInE1ELSQ_1EEEEEENS4_6LayoutINS5_IJSB_SB_SB_EEENS5_IJNSA_ILi0EEESV_SV_EEEEENS5_IJNS4_10UnderscoreESY_SY_EEEEENS4_23SM90_TMA_LOAD_MULTICASTENS4_14ComposedLayoutINS4_7SwizzleILi2ELi4ELi3EEENS4_18smem_ptr_flag_bitsILi8EEENST_INS5_IJNSA_ILi8EEESG_EEENS5_IJSG_SB_EEEEEEEvNS4_8identityENS4_13SM90_TMA_LOADES1B_vS1C_EENS_8epilogue10collective6detail29Sm90TmaWarpSpecializedAdapterINS1G_15DefaultEpilogueISJ_SK_SK_NS1F_6thread17LinearCombinationISJ_Li1EffLNS1K_9ScaleType4KindE0ELNS_15FloatRoundStyleE2ESJ_EENS1_15EpilogueDefaultEEEEEvvEEEEvNT_6ParamsE,(.L_x_351 - _ZN7cutlass13device_kernelINS_4gemm6kernel13GemmUniversalIN4cute5tupleIJiiiiEEENS1_10collective13CollectiveMmaINS1_37MainloopSm90TmaGmmaWarpSpecializedFP8ILi11ENS5_IJNS4_1CILi1EEENSA_ILi2EEESB_EEENS1_32KernelTmaWarpSpecializedPingpongEEENS5_IJNSA_ILi64EEENSA_ILi256EEESG_EEENS_12float_e5m2_tENS5_IJlSB_lEEESJ_SK_NS4_8TiledMMAINS4_8MMA_AtomIJNS4_4SM904GMMA31MMA_64x256x32_F32E5M2E5M2_SS_TNILNSO_7ScaleInE1ELSQ_1EEEEEENS4_6LayoutINS5_IJSB_SB_SB_EEENS5_IJNSA_ILi0EEESV_SV_EEEEENS5_IJNS4_10UnderscoreESY_SY_EEEEENS4_23SM90_TMA_LOAD_MULTICASTENS4_14ComposedLayoutINS4_7SwizzleILi2ELi4ELi3EEENS4_18smem_ptr_flag_bitsILi8EEENST_INS5_IJNSA_ILi8EEESG_EEENS5_IJSG_SB_EEEEEEEvNS4_8identityENS4_13SM90_TMA_LOADES1B_vS1C_EENS_8epilogue10collective6detail29Sm90TmaWarpSpecializedAdapterINS1G_15DefaultEpilogueISJ_SK_SK_NS1F_6thread17LinearCombinationISJ_Li1EffLNS1K_9ScaleType4KindE0ELNS_15FloatRoundStyleE2ESJ_EENS1_15EpilogueDefaultEEEEEvvEEEEvNT_6ParamsE)
        .other          _ZN7cutlass13device_kernelINS_4gemm6kernel13GemmUniversalIN4cute5tupleIJiiiiEEENS1_10collective13CollectiveMmaINS1_37MainloopSm90TmaGmmaWarpSpecializedFP8ILi11ENS5_IJNS4_1CILi1EEENSA_ILi2EEESB_EEENS1_32KernelTmaWarpSpecializedPingpongEEENS5_IJNSA_ILi64EEENSA_ILi256EEESG_EEENS_12float_e5m2_tENS5_IJlSB_lEEESJ_SK_NS4_8TiledMMAINS4_8MMA_AtomIJNS4_4SM904GMMA31MMA_64x256x32_F32E5M2E5M2_SS_TNILNSO_7ScaleInE1ELSQ_1EEEEEENS4_6LayoutINS5_IJSB_SB_SB_EEENS5_IJNSA_ILi0EEESV_SV_EEEEENS5_IJNS4_10UnderscoreESY_SY_EEEEENS4_23SM90_TMA_LOAD_MULTICASTENS4_14ComposedLayoutINS4_7SwizzleILi2ELi4ELi3EEENS4_18smem_ptr_flag_bitsILi8EEENST_INS5_IJNSA_ILi8EEESG_EEENS5_IJSG_SB_EEEEEEEvNS4_8identityENS4_13SM90_TMA_LOADES1B_vS1C_EENS_8epilogue10collective6detail29Sm90TmaWarpSpecializedAdapterINS1G_15DefaultEpilogueISJ_SK_SK_NS1F_6thread17LinearCombinationISJ_Li1EffLNS1K_9ScaleType4KindE0ELNS_15FloatRoundStyleE2ESJ_EENS1_15EpilogueDefaultEEEEEvvEEEEvNT_6ParamsE,@"STO_CUDA_ENTRY STV_DEFAULT"
_ZN7cutlass13device_kernelINS_4gemm6kernel13GemmUniversalIN4cute5tupleIJiiiiEEENS1_10collective13CollectiveMmaINS1_37MainloopSm90TmaGmmaWarpSpecializedFP8ILi11ENS5_IJNS4_1CILi1EEENSA_ILi2EEESB_EEENS1_32KernelTmaWarpSpecializedPingpongEEENS5_IJNSA_ILi64EEENSA_ILi256EEESG_EEENS_12float_e5m2_tENS5_IJlSB_lEEESJ_SK_NS4_8TiledMMAINS4_8MMA_AtomIJNS4_4SM904GMMA31MMA_64x256x32_F32E5M2E5M2_SS_TNILNSO_7ScaleInE1ELSQ_1EEEEEENS4_6LayoutINS5_IJSB_SB_SB_EEENS5_IJNSA_ILi0EEESV_SV_EEEEENS5_IJNS4_10UnderscoreESY_SY_EEEEENS4_23SM90_TMA_LOAD_MULTICASTENS4_14ComposedLayoutINS4_7SwizzleILi2ELi4ELi3EEENS4_18smem_ptr_flag_bitsILi8EEENST_INS5_IJNSA_ILi8EEESG_EEENS5_IJSG_SB_EEEEEEEvNS4_8identityENS4_13SM90_TMA_LOADES1B_vS1C_EENS_8epilogue10collective6detail29Sm90TmaWarpSpecializedAdapterINS1G_15DefaultEpilogueISJ_SK_SK_NS1F_6thread17LinearCombinationISJ_Li1EffLNS1K_9ScaleType4KindE0ELNS_15FloatRoundStyleE2ESJ_EENS1_15EpilogueDefaultEEEEEvvEEEEvNT_6ParamsE:
[----:B------:R-:W0:Y:S02]  /*0000*/  LDC R1, c[0x0][0x28] ;  /* 0x00000a00ff017b82 */ /* 0x000e240000000800 */
[----:B0-----:R-:W-:Y:S01]  /*0010*/  VIADD R1, R1, 0xfffffee8 ;  /* 0xfffffee801017836 */ /* 0x001fe20000000000 */
[----:B------:R-:W0:Y:S01]  /*0020*/  S2R R2, SR_TID.X ;  /* 0x0000000000027919 */ /* 0x000e220000002100 */
[----:B------:R-:W-:Y:S01]  /*0030*/  ELECT P0, URZ, PT ;  /* 0x00000000003f782f */ /* 0x000fe20003800000 */
[----:B------:R-:W-:Y:S01]  /*0040*/  BSSY B0, `(.L_x_0) ;  /* 0x0000014000007945 */ /* 0x000fe20003800000 */
[--C-:B0-----:R-:W-:Y:S02]  /*0050*/  SHF.R.U32.HI R0, RZ, 0x5, R2.reuse ;  /* 0x00000005ff007819 */ /* 0x101fe40000011602 */
[----:B------:R-:W-:-:S03]  /*0060*/  SHF.R.U32.HI R5, RZ, 0x7, R2 ;  /* 0x00000007ff057819 */ /* 0x000fc60000011602 */
[----:B------:R-:W0:Y:S02]  /*0070*/  SHFL.IDX PT, R3, R0, RZ, 0x1f ;  /* 0x00001fff00037589 */ /* 0x000e2400000e0000 */
[----:B0-----:R-:W-:Y:S02]  /*0080*/  R2UR UR6, R3 ;  /* 0x00000000030672ca */ /* 0x001fe400000e0000 */
[----:B------:R0:W1:Y:S11]  /*0090*/  SHFL.IDX PT, R3, R5, RZ, 0x1f ;  /* 0x00001fff05037589 */ /* 0x00007600000e0000 */
[----:B------:R-:W-:-:S02]  /*00a0*/  USHF.R.S32.HI UR4, URZ, 0x1f, UR6 ;  /* 0x0000001f3f047899 */ /* 0x000fc40008011406 */
[----:B------:R-:W-:Y:S02]  /*00b0*/  ISETP.NE.OR P0, PT, RZ, UR6, !P0 ;  /* 0x00000006ff007c0c */ /* 0x000fe4000c705670 */
[----:B------:R-:W-:-:S04]  /*00c0*/  ULEA.HI UR4, UR4, UR6, URZ, 0x2 ;  /* 0x0000000604047291 */ /* 0x000fc8000f8f103f */
[----:B------:R-:W-:-:S04]  /*00d0*/  ULOP3.LUT UR4, UR4, 0xfffffffc, URZ, 0xc0, !UPT ;  /* 0xfffffffc04047892 */ /* 0x000fc8000f8ec03f */
[----:B------:R-:W-:-:S03]  /*00e0*/  UIADD3 UR6, UR6, -UR4, URZ ;  /* 0x8000000406067290 */ /* 0x000fc6000fffe03f */
[----:B01----:R-:W-:Y:S09]  /*00f0*/  @P0 BRA `(.L_x_1) ;  /* 0x0000000000200947 */ /* 0x003ff20003800000 */
[----:B------:R-:W-:Y:S02]  /*0100*/  ULDC.64 UR4, c[0x0][0x198] ;  /* 0x0000660000047ab9 */ /* 0x000fe40000000a00 */
[----:B------:R-:W-:Y:S02]  /*0110*/  UIADD3 UR8, UP0, UR4, 0xf0, URZ ;  /* 0x000000f004087890 */ /* 0x000fe4000ff1e03f */
[----:B------:R-:W-:Y:S02]  /*0120*/  UIADD3 UR4, UP1, UR4, 0x1f0, URZ ;  /* 0x000001f004047890 */ /* 0x000fe4000ff3e03f */
[----:B------:R-:W-:Y:S02]  /*0130*/  UIADD3.X UR9, URZ, UR5, URZ, UP0, !UPT ;  /* 0x000000053f097290 */ /* 0x000fe400087fe43f */
[----:B------:R-:W-:-:S07]  /*0140*/  UIADD3.X UR5, URZ, UR5, URZ, UP1, !UPT ;  /* 0x000000053f057290 */ /* 0x000fce0008ffe43f */
[----:B------:R0:W-:Y:S02]  /*0150*/  UTMACCTL.PF [UR8] ;  /* 0x00000000080079b9 */ /* 0x0001e40008040000 */
[----:B------:R0:W-:Y:S02]  /*0160*/  UTMACCTL.PF [UR4] ;  /* 0x00000000040079b9 */ /* 0x0001e40008040000 */
[----:B0-----:R-:W-:Y:S01]  /*0170*/  NOP ;  /* 0x0000000000007918 */ /* 0x001fe20000000000 */
.L_x_1:
[----:B------:R-:W-:Y:S05]  /*0180*/  BSYNC B0 ;  /* 0x0000000000007941 */ /* 0x000fea0003800000 */
.L_x_0:
[----:B------:R-:W0:Y:S01]  /*0190*/  SHFL.IDX PT, R6, R0, RZ, 0x1f ;  /* 0x00001fff00067589 */ /* 0x000e2200000e0000 */
[----:B------:R-:W-:Y:S01]  /*01a0*/  R2UR UR14, R3 ;  /* 0x00000000030e72ca */ /* 0x000fe200000e0000 */
[----:B------:R-:W-:-:S04]  /*01b0*/  UISETP.NE.AND UP0, UPT, UR6, 0x3, UPT ;  /* 0x000000030600788c */ /* 0x000fc8000bf05270 */
[----:B------:R-:W-:-:S08]  /*01c0*/  UISETP.EQ.OR UP0, UPT, UR6, URZ, !UP0 ;  /* 0x0000003f0600728c */ /* 0x000fd0000c702670 */
[----:B------:R-:W-:Y:S02]  /*01d0*/  UIADD3 UR12, UR14, -0x1, URZ ;  /* 0xffffffff0e0c7890 */ /* 0x000fe4000fffe03f */
[----:B------:R-:W-:Y:S02]  /*01e0*/  UISETP.EQ.AND UP0, UPT, UR14, URZ, UP0 ;  /* 0x0000003f0e00728c */ /* 0x000fe40008702270 */
[----:B------:R-:W-:Y:S02]  /*01f0*/  UISETP.GE.U32.AND UP1, UPT, UR12, 0x2, UPT ;  /* 0x000000020c00788c */ /* 0x000fe4000bf26070 */
[----:B------:R-:W-:Y:S01]  /*0200*/  USEL UR13, URZ, 0x1, !UP0 ;  /* 0x000000013f0d7887 */ /* 0x000fe2000c000000 */
[----:B0-----:R-:W-:-:S03]  /*0210*/  ISETP.NE.AND P0, PT, R6, RZ, PT ;  /* 0x000000ff0600720c */ /* 0x001fc60003f05270 */
[----:B------:R-:W-:-:S10]  /*0220*/  USEL UR13, UR13, 0x2, UP1 ;  /* 0x000000020d0d7887 */ /* 0x000fd40008800000 */
[----:B------:R-:W-:Y:S05]  /*0230*/  @P0 BRA `(.L_x_2) ;  /* 0x00000000009c0947 */ /* 0x000fea0003800000 */
[----:B------:R-:W-:Y:S01]  /*0240*/  ELECT P0, URZ, PT ;  /* 0x00000000003f782f */ /* 0x000fe20003800000 */
[----:B------:R-:W-:-:S12]  /*0250*/  BSSY B0, `(.L_x_2) ;  /* 0x0000025000007945 */ /* 0x000fd80003800000 */
[----:B------:R-:W-:Y:S05]  /*0260*/  @!P0 BRA `(.L_x_3) ;  /* 0x00000000008c8947 */ /* 0x000fea0003800000 */
[----:B------:R-:W0:Y:S01]  /*0270*/  S2UR UR7, SR_CgaCtaId ;  /* 0x00000000000779c3 */ /* 0x000e220000008800 */
[----:B------:R-:W-:Y:S01]  /*0280*/  UMOV UR4, 0x400 ;  /* 0x0000040000047882 */ /* 0x000fe20000000000 */
[----:B------:R-:W-:Y:S01]  /*0290*/  UMOV UR5, 0x1 ;  /* 0x0000000100057882 */ /* 0x000fe20000000000 */
[----:B------:R-:W-:Y:S02]  /*02a0*/  UMOV UR8, 0x2 ;  /* 0x0000000200087882 */ /* 0x000fe40000000000 */
[----:B------:R-:W-:-:S04]  /*02b0*/  UIADD3 UR8, -UR8, 0x100000, URZ ;  /* 0x0010000008087890 */ /* 0x000fc8000fffe13f */
[----:B------:R-:W-:Y:S02]  /*02c0*/  USHF.L.U32 UR9, UR8, 0xb, URZ ;  /* 0x0000000b08097899 */ /* 0x000fe4000800063f */
[----:B------:R-:W-:Y:S02]  /*02d0*/  USHF.L.U32 UR8, UR8, 0x1, URZ ;  /* 0x0000000108087899 */ /* 0x000fe4000800063f */
[----:B0-----:R-:W-:Y:S02]  /*02e0*/  ULEA UR7, UR7, UR4, 0x18 ;  /* 0x0000000407077291 */ /* 0x001fe4000f8ec03f */
[----:B------:R-:W-:-:S04]  /*02f0*/  UIADD3 UR4, -UR5, 0x100000, URZ ;  /* 0x0010000005047890 */ /* 0x000fc8000fffe13f */
[----:B------:R-:W-:Y:S02]  /*0300*/  USHF.L.U32 UR5, UR4, 0xb, URZ ;  /* 0x0000000b04057899 */ /* 0x000fe4000800063f */
[----:B------:R-:W-:Y:S01]  /*0310*/  USHF.L.U32 UR4, UR4, 0x1, URZ ;  /* 0x0000000104047899 */ /* 0x000fe2000800063f */
[----:B------:R-:W0:Y:S11]  /*0320*/  FENCE.VIEW.ASYNC.S ;  /* 0x00000000000073c6 */ /* 0x000e360000000000 */
[----:B0-----:R0:W1:Y:S01]  /*0330*/  SYNCS.EXCH.64 URZ, [UR7], UR4 ;  /* 0x00000004073f75b2 */ /* 0x0010620008000100 */
[----:B------:R0:W2:Y:S01]  /*0340*/  SYNCS.EXCH.64 URZ, [UR7+0x58], UR8 ;  /* 0x00005808073f75b2 */ /* 0x0000a20008000100 */
[----:B------:R0:W3:Y:S01]  /*0350*/  SYNCS.EXCH.64 URZ, [UR7+0x8], UR4 ;  /* 0x00000804073f75b2 */ /* 0x0000e20008000100 */
[----:B------:R0:W4:Y:S01]  /*0360*/  SYNCS.EXCH.64 URZ, [UR7+0x60], UR8 ;  /* 0x00006008073f75b2 */ /* 0x0001220008000100 */
[----:B------:R0:W0:Y:S01]  /*0370*/  SYNCS.EXCH.64 URZ, [UR7+0x10], UR4 ;  /* 0x00001004073f75b2 */ /* 0x0000220008000100 */
        /* <DEDUP_REMOVED lines=17> */
[----:B------:R-:W-:Y:S01]  /*0490*/  NOP ;  /* 0x0000000000007918 */ /* 0x000fe20000000000 */
.L_x_3:
[----:B0-----:R-:W-:Y:S05]  /*04a0*/  BSYNC B0 ;  /* 0x0000000000007941 */ /* 0x001fea0003800000 */
.L_x_2:
[----:B------:R-:W-:Y:S01]  /*04b0*/  SHF.R.S32.HI R3, RZ, 0x1f, R2 ;  /* 0x0000001fff037819 */ /* 0x000fe20000011402 */
[----:B------:R-:W0:Y:S01]  /*04c0*/  SHFL.IDX PT, R8, R0, RZ, 0x1f ;  /* 0x00001fff00087589 */ /* 0x000e2200000e0000 */
[----:B------:R-:W-:Y:S02]  /*04d0*/  ELECT P0, URZ, PT ;  /* 0x00000000003f782f */ /* 0x000fe40003800000 */
[----:B------:R-:W-:Y:S02]  /*04e0*/  SHF.R.S32.HI R9, RZ, 0x1f, R6 ;  /* 0x0000001fff097819 */ /* 0x000fe40000011406 */
[----:B------:R-:W-:Y:S02]  /*04f0*/  ELECT P1, URZ, PT ;  /* 0x00000000003f782f */ /* 0x000fe40003820000 */
[----:B------:R-:W-:Y:S01]  /*0500*/  LEA.HI R3, R3, R2, RZ, 0x7 ;  /* 0x0000000203037211 */ /* 0x000fe200078f38ff */
[----:B------:R-:W5:Y:S01]  /*0510*/  SHFL.IDX PT, R10, R0, RZ, 0x1f ;  /* 0x00001fff000a7589 */ /* 0x000f6200000e0000 */
[----:B------:R-:W-:Y:S01]  /*0520*/  LEA.HI R9, R9, R6, RZ, 0x2 ;  /* 0x0000000609097211 */ /* 0x000fe200078f10ff */
[----:B------:R-:W1:Y:S01]  /*0530*/  S2UR UR15, SR_CTAID.X ;  /* 0x00000000000f79c3 */ /* 0x000e620000002500 */
[----:B------:R-:W-:Y:S01]  /*0540*/  LOP3.LUT R3, R3, 0xffffff80, RZ, 0xc0, !PT ;  /* 0xffffff8003037812 */ /* 0x000fe200078ec0ff */
[----:B------:R-:W2:Y:S01]  /*0550*/  S2R R4, SR_CTAID.Y ;  /* 0x0000000000047919 */ /* 0x000ea20000002600 */
[----:B------:R-:W-:Y:S01]  /*0560*/  LOP3.LUT R9, R9, 0x3ffffffc, RZ, 0xc0, !PT ;  /* 0x3ffffffc09097812 */ /* 0x000fe200078ec0ff */
[----:B------:R-:W-:Y:S01]  /*0570*/  ULDC UR4, c[0x0][0x154] ;  /* 0x0000550000047ab9 */ /* 0x000fe20000000800 */
[----:B------:R-:W-:Y:S01]  /*0580*/  ULDC UR5, c[0x0][0x150] ;  /* 0x0000540000057ab9 */ /* 0x000fe20000000800 */
[----:B------:R-:W-:Y:S01]  /*0590*/  IMAD.IADD R3, R2, 0x1, -R3 ;  /* 0x0000000102037824 */ /* 0x000fe200078e0a03 */
[----:B------:R-:W-:Y:S01]  /*05a0*/  UMOV UR9, 0x80 ;  /* 0x0000008000097882 */ /* 0x000fe20000000000 */
[----:B------:R-:W-:Y:S01]  /*05b0*/  IMAD.IADD R6, R6, 0x1, -R9 ;  /* 0x0000000106067824 */ /* 0x000fe200078e0a09 */
[----:B------:R-:W3:Y:S01]  /*05c0*/  LDC R15, c[0x0][0x148] ;  /* 0x00005200ff0f7b82 */ /* 0x000ee20000000800 */
[----:B------:R-:W4:Y:S01]  /*05d0*/  SHFL.IDX PT, R9, R5, RZ, 0x1f ;  /* 0x00001fff05097589 */ /* 0x000f2200000e0000 */
[----:B------:R-:W-:Y:S01]  /*05e0*/  SHF.R.S32.HI R12, RZ, 0x1f, R3 ;  /* 0x0000001fff0c7819 */ /* 0x000fe20000011403 */
[----:B------:R-:W-:Y:S01]  /*05f0*/  NOP ;  /* 0x0000000000007918 */ /* 0x000fe20000000000 */
[----:B------:R-:W-:Y:S01]  /*0600*/  NOP ;  /* 0x0000000000007918 */ /* 0x000fe20000000000 */
[----:B------:R-:W-:-:S02]  /*0610*/  ISETP.NE.AND P4, PT, RZ, UR14, PT ;  /* 0x0000000eff007c0c */ /* 0x000fc4000bf85270 */
[----:B------:R-:W-:Y:S02]  /*0620*/  LEA.HI R7, R12, R3, RZ, 0x3 ;  /* 0x000000030c077211 */ /* 0x000fe400078f18ff */
[----:B0-----:R-:W-:Y:S02]  /*0630*/  ISETP.NE.OR P0, PT, R8, RZ, !P0 ;  /* 0x000000ff0800720c */ /* 0x001fe40004705670 */
[--C-:B------:R-:W-:Y:S02]  /*0640*/  SHF.R.S32.HI R8, RZ, 0x3, R7.reuse ;  /* 0x00000003ff087819 */ /* 0x100fe40000011407 */
[----:B------:R-:W-:Y:S02]  /*0650*/  SHF.R.S32.HI R7, RZ, 0x1f, R7 ;  /* 0x0000001fff077819 */ /* 0x000fe40000011407 */
[----:B-----5:R-:W-:Y:S02]  /*0660*/  ISETP.NE.OR P1, PT, R10, RZ, !P1 ;  /* 0x000000ff0a00720c */ /* 0x020fe40004f25670 */
[----:B------:R-:W-:-:S04]  /*0670*/  LEA.HI R7, R7, R8, RZ, 0x2 ;  /* 0x0000000807077211 */ /* 0x000fc800078f10ff */
[----:B------:R-:W-:Y:S01]  /*0680*/  LOP3.LUT R7, R7, 0xfffffffc, RZ, 0xc0, !PT ;  /* 0xfffffffc07077812 */ /* 0x000fe200078ec0ff */
[----:B------:R-:W-:Y:S01]  /*0690*/  VOTEU.ALL UP1, P0 ;  /* 0x00000000003f7886 */ /* 0x000fe20000020000 */
[----:B------:R-:W-:Y:S01]  /*06a0*/  VOTEU.ALL UP0, P0 ;  /* 0x00000000003f7886 */ /* 0x000fe20000000000 */
[----:B--2---:R-:W-:Y:S02]  /*06b0*/  I2FP.F32.U32 R0, R4 ;  /* 0x0000000400007245 */ /* 0x004fe40000201000 */
[----:B------:R-:W-:Y:S01]  /*06c0*/  IMAD.IADD R7, R8, 0x1, -R7 ;  /* 0x0000000108077824 */ /* 0x000fe200078e0a07 */
[----:B------:R-:W0:Y:S01]  /*06d0*/  @!UP1 S2UR UR8, SR_CgaCtaId ;  /* 0x00000000000899c3 */ /* 0x000e220000008800 */
[----:B------:R-:W-:Y:S01]  /*06e0*/  VOTEU.ALL UP2, P1 ;  /* 0x00000000003f7886 */ /* 0x000fe20000840000 */
[----:B------:R-:W-:Y:S01]  /*06f0*/  @!UP1 UMOV UR7, 0x400 ;  /* 0x0000040000079882 */ /* 0x000fe20000000000 */
[----:B------:R-:W-:Y:S01]  /*0700*/  IMAD R6, R6, 0x4, R7 ;  /* 0x0000000406067824 */ /* 0x000fe200078e0207 */
[----:B------:R-:W-:Y:S01]  /*0710*/  VOTEU.ALL UP3, P1 ;  /* 0x00000000003f7886 */ /* 0x000fe20000860000 */
[----:B------:R-:W-:Y:S01]  /*0720*/  VOTEU.ALL UP4, P1 ;  /* 0x00000000003f7886 */ /* 0x000fe20000880000 */
[----:B------:R-:W-:Y:S01]  /*0730*/  @!UP2 UMOV UR10, 0x400 ;  /* 0x00000400000aa882 */ /* 0x000fe20000000000 */
[----:B------:R-:W-:Y:S01]  /*0740*/  IMAD.SHL.U32 R7, R6, 0x4, RZ ;  /* 0x0000000406077824 */ /* 0x000fe200078e00ff */
[----:B------:R-:W2:Y:S01]  /*0750*/  @!UP2 S2UR UR11, SR_CgaCtaId ;  /* 0x00000000000ba9c3 */ /* 0x000ea20000008800 */
[----:B------:R-:W-:Y:S01]  /*0760*/  VOTEU.ALL UP5, P1 ;  /* 0x00000000003f7886 */ /* 0x000fe200008a0000 */
[----:B----4-:R-:W-:-:S02]  /*0770*/  R2UR UR17, R9 ;  /* 0x00000000091172ca */ /* 0x010fc400000e0000 */
[----:B------:R-:W-:Y:S01]  /*0780*/  LOP3.LUT R11, R6, 0xc, R7, 0x78, !PT ;  /* 0x0000000c060b7812 */ /* 0x000fe200078e7807 */
[----:B------:R-:W-:Y:S01]  /*0790*/  FMUL R7, R0, UR4 ;  /* 0x0000000400077c20 */ /* 0x000fe20008400000 */
[----:B-1----:R-:W-:Y:S01]  /*07a0*/  I2FP.F32.U32 R0, UR15 ;  /* 0x0000000f00007c45 */ /* 0x002fe20008201000 */
[----:B------:R-:W-:Y:S01]  /*07b0*/  UMOV UR4, 0x20 ;  /* 0x0000002000047882 */ /* 0x000fe20000000000 */
[----:B------:R-:W1:Y:S01]  /*07c0*/  LDC R8, c[0x0][0x140] ;  /* 0x00005000ff087b82 */ /* 0x000e620000000800 */
[----:B------:R4:W-:Y:S02]  /*07d0*/  STL [R1+0x7c], R11 ;  /* 0x00007c0b01007387 */ /* 0x0009e40000100800 */
[----:B------:R-:W-:Y:S01]  /*07e0*/  FMUL R0, R0, UR5 ;  /* 0x0000000500007c20 */ /* 0x000fe20008400000 */
[----:B------:R-:W5:Y:S01]  /*07f0*/  F2I.U32.TRUNC.NTZ R7, R7 ;  /* 0x0000000700077305 */ /* 0x000f62000020f000 */
[----:B------:R-:W-:-:S04]  /*0800*/  @!UP1 UIADD3 UR4, -UR4, 0x100000, URZ ;  /* 0x0010000004049890 */ /* 0x000fc8000fffe13f */
[----:B------:R-:W-:Y:S02]  /*0810*/  @!UP1 USHF.L.U32 UR5, UR4, 0xb, URZ ;  /* 0x0000000b04059899 */ /* 0x000fe4000800063f */
[----:B------:R-:W-:Y:S01]  /*0820*/  @!UP1 USHF.L.U32 UR4, UR4, 0x1, URZ ;  /* 0x0000000104049899 */ /* 0x000fe2000800063f */
[----:B------:R-:W4:Y:S01]  /*0830*/  LDC R6, c[0x0][0x144] ;  /* 0x00005100ff067b82 */ /* 0x000f220000000800 */
[----:B0-----:R-:W-:Y:S02]  /*0840*/  @!UP1 ULEA UR7, UR8, UR7, 0x18 ;  /* 0x0000000708079291 */ /* 0x001fe4000f8ec03f */
[----:B------:R-:W-:-:S04]  /*0850*/  @!UP2 UIADD3 UR8, -UR9, 0x100000, URZ ;  /* 0x001000000908a890 */ /* 0x000fc8000fffe13f */
[----:B------:R-:W-:Y:S02]  /*0860*/  @!UP2 USHF.L.U32 UR9, UR8, 0xb, URZ ;  /* 0x0000000b0809a899 */ /* 0x000fe4000800063f */
[----:B------:R-:W-:Y:S01]  /*0870*/  @!UP2 USHF.L.U32 UR8, UR8, 0x1, URZ ;  /* 0x000000010808a899 */ /* 0x000fe2000800063f */
[----:B------:R-:W0:Y:S01]  /*0880*/  F2I.U32.TRUNC.NTZ R0, R0 ;  /* 0x0000000000007305 */ /* 0x000e22000020f000 */
[----:B------:R-:W-:Y:S01]  /*0890*/  VOTEU.ALL UP1, P0 ;  /* 0x00000000003f7886 */ /* 0x000fe20000020000 */
[----:B------:R-:W-:Y:S01]  /*08a0*/  LOP3.LUT P0, RZ, R3, 0x7, RZ, 0xc0, !PT ;  /* 0x0000000703ff7812 */ /* 0x000fe2000780c0ff */
[----:B--2---:R-:W-:Y:S01]  /*08b0*/  @!UP2 ULEA UR10, UR11, UR10, 0x18 ;  /* 0x0000000a0b0aa291 */ /* 0x004fe2000f8ec03f */
[----:B------:R-:W-:Y:S01]  /*08c0*/  VOTEU.ALL UP2, P1 ;  /* 0x00000000003f7886 */ /* 0x000fe20000840000 */
[----:B-----5:R-:W-:Y:S01]  /*08d0*/  IMAD.MOV R16, RZ, RZ, -R7 ;  /* 0x000000ffff107224 */ /* 0x020fe200078e0a07 */
[----:B------:R-:W-:Y:S01]  /*08e0*/  ISETP.LT.U32.AND P0, PT, R11, 0x2, !P0 ;  /* 0x000000020b00780c */ /* 0x000fe20004701070 */
[----:B------:R-:W2:Y:S02]  /*08f0*/  FENCE.VIEW.ASYNC.S ;  /* 0x00000000000073c6 */ /* 0x000ea40000000000 */
[----:B--2---:R2:W2:Y:S01]  /*0900*/  @!UP0 SYNCS.EXCH.64 URZ, [UR7+0xe0], UR4 ;  /* 0x0000e004073f85b2 */ /* 0x0044a20008000100 */
[----:B-1----:R-:W-:Y:S01]  /*0910*/  ISETP.EQ.U32.AND P2, PT, R8, 0x1, PT ;  /* 0x000000010800780c */ /* 0x002fe20003f42070 */
[----:B0-----:R-:W-:-:S02]  /*0920*/  IMAD.MOV R7, RZ, RZ, -R0 ;  /* 0x000000ffff077224 */ /* 0x001fc400078e0a00 */
[----:B---3--:R-:W-:Y:S02]  /*0930*/  IMAD R0, R15, R16, R4 ;  /* 0x000000100f007224 */ /* 0x008fe400078e0204 */
[----:B----4-:R-:W-:-:S03]  /*0940*/  IMAD R14, R6, R7, UR15 ;  /* 0x0000000f060e7e24 */ /* 0x010fc6000f8e0207 */
[----:B------:R-:W-:Y:S01]  /*0950*/  ISETP.NE.AND P1, PT, R0, R11, PT ;  /* 0x0000000b0000720c */ /* 0x000fe20003f25270 */
[----:B------:R0:W1:Y:S01]  /*0960*/  @!UP1 SYNCS.EXCH.64 URZ, [UR7+0xe8], UR4 ;  /* 0x0000e804073f95b2 */ /* 0x0000620008000100 */
[----:B------:R-:W-:Y:S02]  /*0970*/  NOP ;  /* 0x0000000000007918 */ /* 0x000fe40000000000 */
[----:B------:R-:W-:-:S04]  /*0980*/  ISETP.EQ.OR P1, PT, R14, RZ, !P1 ;  /* 0x000000ff0e00720c */ /* 0x000fc80004f22670 */
[----:B------:R-:W-:Y:S01]  /*0990*/  PLOP3.LUT P0, PT, P0, P1, PT, 0x80, 0x0 ;  /* 0x000000000000781c */ /* 0x000fe20000703070 */
[----:B------:R0:W3:Y:S01]  /*09a0*/  @!UP2 SYNCS.EXCH.64 URZ, [UR10+0xc0], UR8 ;  /* 0x0000c0080a3fa5b2 */ /* 0x0000e20008000100 */
[----:B------:R0:W4:Y:S01]  /*09b0*/  @!UP3 SYNCS.EXCH.64 URZ, [UR10+0xc8], UR8 ;  /* 0x0000c8080a3fb5b2 */ /* 0x0001220008000100 */
[----:B------:R0:W0:Y:S01]  /*09c0*/  @!UP4 SYNCS.EXCH.64 URZ, [UR10+0xd0], UR8 ;  /* 0x0000d0080a3fc5b2 */ /* 0x0000220008000100 */
[----:B------:R0:W0:Y:S01]  /*09d0*/  @!UP5 SYNCS.EXCH.64 URZ, [UR10+0xd8], UR8 ;  /* 0x0000d8080a3fd5b2 */ /* 0x0000220008000100 */
[----:B------:R-:W-:Y:S01]  /*09e0*/  NOP ;  /* 0x0000000000007918 */ /* 0x000fe20000000000 */
[----:B--2---:R-:W-:Y:S07]  /*09f0*/  @!P2 BRA `(.L_x_4) ;  /* 0x000000000008a947 */ /* 0x004fee0003800000 */
[----:B01-34-:R-:W-:Y:S01]  /*0a00*/  UCGABAR_ARV ;  /* 0x00000000000079c7 */ /* 0x01bfe20008000000 */
[----:B------:R-:W-:Y:S05]  /*0a10*/  BRA `(.L_x_5) ;  /* 0x0000000000047947 */ /* 0x000fea0003800000 */
.L_x_4:
[----:B01-34-:R-:W-:Y:S01]  /*0a20*/  NOP ;  /* 0x0000000000007918 */ /* 0x01bfe20000000000 */
.L_x_5:
[----:B------:R-:W-:Y:S01]  /*0a30*/  ULDC.64 UR4, c[0x0][0x598] ;  /* 0x0001660000047ab9 */ /* 0x000fe20000000a00 */
[----:B------:R-:W-:Y:S01]  /*0a40*/  ULDC.64 UR22, c[0x0][0x208] ;  /* 0x0000820000167ab9 */ /* 0x000fe20000000a00 */
[----:B------:R-:W-:-:S04]  /*0a50*/  ISETP.NE.U32.AND P1, PT, RZ, UR4, PT ;  /* 0x00000004ff007c0c */ /* 0x000fc8000bf25070 */
[----:B------:R-:W-:-:S13]  /*0a60*/  ISETP.NE.AND.EX P1, PT, RZ, UR5, PT, P1 ;  /* 0x00000005ff007c0c */ /* 0x000fda000bf25310 */
[----:B------:R-:W-:Y:S05]  /*0a70*/  @!P1 BRA `(.L_x_6) ;  /* 0x0000000000209947 */ /* 0x000fea0003800000 */
[----:B------:R-:W0:Y:S02]  /*0a80*/  LDC.64 R6, c[0x0][0x598] ;  /* 0x00016600ff067b82 */ /* 0x000e240000000a00 */
[----:B0-----:R-:W2:Y:S02]  /*0a90*/  LDG.E.64 R6, desc[UR22][R6.64] ;  /* 0x0000001606067981 */ /* 0x001ea4000c1e1b00 */
[----:B--2---:R-:W-:-:S04]  /*0aa0*/  ISETP.NE.U32.AND P1, PT, R6, RZ, PT ;  /* 0x000000ff0600720c */ /* 0x004fc80003f25070 */
[----:B------:R-:W-:-:S13]  /*0ab0*/  ISETP.NE.AND.EX P1, PT, R7, RZ, PT, P1 ;  /* 0x000000ff0700720c */ /* 0x000fda0003f25310 */
[----:B------:R-:W-:Y:S05]  /*0ac0*/  @!P1 BRA `(.L_x_6) ;  /* 0x00000000000c9947 */ /* 0x000fea0003800000 */
[----:B------:R-:W2:Y:S02]  /*0ad0*/  LD.E R6, desc[UR22][R6.64] ;  /* 0x0000001606067980 */ /* 0x000ea4000c101900 */
[----:B--2---:R-:W-:Y:S01]  /*0ae0*/  R2UR UR24, R6 ;  /* 0x00000000061872ca */ /* 0x004fe200000e0000 */
[----:B------:R-:W-:-:S14]  /*0af0*/  BRA `(.L_x_7) ;  /* 0x0000000000247947 */ /* 0x000fdc0003800000 */
.L_x_6:
[----:B------:R-:W-:Y:S02]  /*0b00*/  ULDC.64 UR4, c[0x0][0x588] ;  /* 0x0001620000047ab9 */ /* 0x000fe40000000a00 */
[----:B------:R-:W-:-:S04]  /*0b10*/  ISETP.NE.U32.AND P1, PT, RZ, UR4, PT ;  /* 0x00000004ff007c0c */ /* 0x000fc8000bf25070 */
[----:B------:R-:W-:-:S13]  /*0b20*/  ISETP.NE.AND.EX P1, PT, RZ, UR5, PT, P1 ;  /* 0x00000005ff007c0c */ /* 0x000fda000bf25310 */
[----:B------:R-:W-:Y:S05]  /*0b30*/  @!P1 BRA `(.L_x_8) ;  /* 0x0000000000109947 */ /* 0x000fea0003800000 */
[----:B------:R-:W0:Y:S02]  /*0b40*/  LDC.64 R6, c[0x0][0x588] ;  /* 0x00016200ff067b82 */ /* 0x000e240000000a00 */
[----:B0-----:R-:W2:Y:S02]  /*0b50*/  LDG.E R6, desc[UR22][R6.64] ;  /* 0x0000001606067981 */ /* 0x001ea4000c1e1900 */
[----:B--2---:R-:W-:Y:S01]  /*0b60*/  R2UR UR24, R6 ;  /* 0x00000000061872ca */ /* 0x004fe200000e0000 */
[----:B------:R-:W-:-:S14]  /*0b70*/  BRA `(.L_x_7) ;  /* 0x0000000000047947 */ /* 0x000fdc0003800000 */
.L_x_8:
[----:B------:R-:W-:-:S05]  /*0b80*/  ULDC UR24, c[0x0][0x580] ;  /* 0x0001600000187ab9 */ /* 0x000fca0000000800 */
.L_x_7:
[----:B------:R-:W-:Y:S02]  /*0b90*/  ULDC.64 UR4, c[0x0][0x5a0] ;  /* 0x0001680000047ab9 */ /* 0x000fe40000000a00 */
        /* <DEDUP_REMOVED lines=11> */
.L_x_9:
        /* <DEDUP_REMOVED lines=8> */
.L_x_11:
[----:B------:R-:W-:-:S05]  /*0cd0*/  ULDC UR25, c[0x0][0x584] ;  /* 0x0001610000197ab9 */ /* 0x000fca0000000800 */
.L_x_10:
[----:B------:R-:W0:Y:S01]  /*0ce0*/  LDC R0, c[0x0][0x65c] ;  /* 0x00019700ff007b82 */ /* 0x000e220000000800 */
[----:B------:R-:W-:Y:S01]  /*0cf0*/  IMAD.U32 R6, RZ, RZ, UR15 ;  /* 0x0000000fff067e24 */ /* 0x000fe2000f8e00ff */
[----:B------:R-:W-:Y:S01]  /*0d00*/  UISETP.NE.AND UP0, UPT, UR14, 0x2, UPT ;  /* 0x000000020e00788c */ /* 0x000fe2000bf05270 */
[----:B------:R-:W-:Y:S01]  /*0d10*/  IMAD.MOV.U32 R7, RZ, RZ, RZ ;  /* 0x000000ffff077224 */ /* 0x000fe200078e00ff */
[----:B------:R-:W-:Y:S01]  /*0d20*/  ULDC UR7, c[0x0][0x28c] ;  /* 0x0000a30000077ab9 */ /* 0x000fe20000000800 */
[----:B------:R-:W-:Y:S01]  /*0d30*/  UMOV UR5, URZ ;  /* 0x0000003f00057c82 */ /* 0x000fe20008000000 */
[----:B------:R-:W-:Y:S02]  /*0d40*/  UIADD3 UR7, UR7, 0x3f, URZ ;  /* 0x0000003f07077890 */ /* 0x000fe4000fffe03f */
[----:B------:R-:W-:Y:S01]  /*0d50*/  PLOP3.LUT P1, PT, PT, PT, UP0, 0x80, 0x0 ;  /* 0x000000000000781c */ /* 0x000fe20003f2f008 */
[----:B------:R-:W-:Y:S01]  /*0d60*/  UMOV UR4, URZ ;  /* 0x0000003f00047c82 */ /* 0x000fe20008000000 */
[----:B------:R-:W-:Y:S01]  /*0d70*/  USHF.R.S32.HI UR10, URZ, 0x1f, UR7 ;  /* 0x0000001f3f0a7899 */ /* 0x000fe20008011407 */
[----:B------:R-:W-:-:S03]  /*0d80*/  ULDC.64 UR18, c[0x0][0x650] ;  /* 0x0001940000127ab9 */ /* 0x000fc60000000a00 */
[----:B------:R-:W-:-:S04]  /*0d90*/  ULEA.HI UR10, UR10, UR7, URZ, 0x6 ;  /* 0x000000070a0a7291 */ /* 0x000fc8000f8f303f */
[----:B------:R-:W-:Y:S01]  /*0da0*/  USHF.R.S32.HI UR14, URZ, 0x6, UR10 ;  /* 0x000000063f0e7899 */ /* 0x000fe2000801140a */
[----:B0-----:R-:W-:-:S13]  /*0db0*/  ISETP.NE.AND P3, PT, R0, 0x1, PT ;  /* 0x000000010000780c */ /* 0x001fda0003f65270 */
[----:B------:R-:W0:Y:S01]  /*0dc0*/  @P3 LDC R9, c[0x0][0x10] ;  /* 0x00000400ff093b82 */ /* 0x000e220000000800 */
[----:B------:R-:W-:-:S07]  /*0dd0*/  @P3 IMAD.MOV.U32 R5, RZ, RZ, RZ ;  /* 0x000000ffff053224 */ /* 0x000fce00078e00ff */
[----:B------:R-:W1:Y:S01]  /*0de0*/  @!P3 LDC R11, c[0x0][0xc] ;  /* 0x00000300ff0bbb82 */ /* 0x000e620000000800 */
[----:B------:R-:W-:Y:S01]  /*0df0*/  ULDC UR8, c[0x0][0xc] ;  /* 0x0000030000087ab9 */ /* 0x000fe20000000800 */
[----:B------:R-:W-:Y:S01]  /*0e00*/  ULDC UR9, c[0x0][0x10] ;  /* 0x0000040000097ab9 */ /* 0x000fe20000000800 */
[----:B------:R-:W-:Y:S01]  /*0e10*/  ULDC UR7, c[0x0][0x14] ;  /* 0x0000050000077ab9 */ /* 0x000fe20000000800 */
[----:B------:R-:W-:-:S04]  /*0e20*/  UIMAD.WIDE.U32 UR8, UR8, UR9, URZ ;  /* 0x00000009080872a5 */ /* 0x000fc8000f8e003f */
[----:B------:R-:W-:Y:S01]  /*0e30*/  UIMAD.WIDE.U32 UR20, UR8, UR7, URZ ;  /* 0x00000007081472a5 */ /* 0x000fe2000f8e003f */
[----:B0-----:R-:W-:Y:S01]  /*0e40*/  @P3 IMAD.WIDE.U32 R8, R9, UR15, R4 ;  /* 0x0000000f09083c25 */ /* 0x001fe2000f8e0004 */
[----:B------:R-:W-:-:S03]  /*0e50*/  UIMAD UR15, UR9, UR7, URZ ;  /* 0x00000007090f72a4 */ /* 0x000fc6000f8e023f */
[----:B------:R-:W-:Y:S01]  /*0e60*/  @P3 IMAD.MOV.U32 R13, RZ, RZ, R8 ;  /* 0x000000ffff0d3224 */ /* 0x000fe200078e0008 */
[----:B------:R-:W-:Y:S01]  /*0e70*/  UIADD3 UR15, UR21, UR15, URZ ;  /* 0x0000000f150f7290 */ /* 0x000fe2000fffe03f */
[----:B-1----:R-:W-:-:S04]  /*0e80*/  @!P3 IMAD.WIDE.U32 R6, R4, R11, R6 ;  /* 0x0000000b0406b225 */ /* 0x002fc800078e0006 */
[----:B------:R-:W-:Y:S02]  /*0e90*/  @P3 IMAD.MOV.U32 R11, RZ, RZ, RZ ;  /* 0x000000ffff0b3224 */ /* 0x000fe400078e00ff */
[----:B------:R-:W-:Y:S02]  /*0ea0*/  @!P3 IMAD.MOV.U32 R13, RZ, RZ, R6 ;  /* 0x000000ffff0db224 */ /* 0x000fe400078e0006 */
[----:B------:R-:W-:Y:S02]  /*0eb0*/  @P3 IMAD.IADD R10, R9, 0x1, R11 ;  /* 0x00000001090a3824 */ /* 0x000fe400078e020b */
[----:B------:R-:W-:Y:S01]  /*0ec0*/  @!P3 IMAD.MOV.U32 R10, RZ, RZ, R7 ;  /* 0x000000ffff0ab224 */ /* 0x000fe200078e0007 */
[----:B------:R0:W-:Y:S01]  /*0ed0*/  STL [R1+0x84], R13 ;  /* 0x0000840d01007387 */ /* 0x0001e20000100800 */
[----:B------:R-:W-:Y:S02]  /*0ee0*/  IMAD.MOV.U32 R17, RZ, RZ, R13 ;  /* 0x000000ffff117224 */ /* 0x000fe400078e000d */
[----:B------:R-:W-:Y:S01]  /*0ef0*/  IMAD.MOV.U32 R22, RZ, RZ, R10 ;  /* 0x000000ffff167224 */ /* 0x000fe200078e000a */
[----:B------:R0:W-:Y:S01]  /*0f00*/  STL [R1+0x80], R10 ;  /* 0x0000800a01007387 */ /* 0x0001e20000100800 */
[----:B------:R-:W-:Y:S05]  /*0f10*/  @P1 BRA `(.L_x_12) ;  /* 0x0000000000281947 */ /* 0x000fea0003800000 */
[----:B------:R-:W-:Y:S01]  /*0f20*/  IADD3 R17, P1, R17, UR20, RZ ;  /* 0x0000001411117c10 */ /* 0x000fe2000ff3e0ff */
[----:B------:R-:W-:Y:S02]  /*0f30*/  UISETP.GE.U32.AND UP0, UPT, UR14, 0xb, UPT ;  /* 0x0000000b0e00788c */ /* 0x000fe4000bf06070 */
[----:B------:R-:W-:Y:S01]  /*0f40*/  UIMAD.WIDE.U32 UR4, UR14, -0x45d1745d, URZ ;  /* 0xba2e8ba30e0478a5 */ /* 0x000fe2000f8e003f */
[----:B------:R-:W-:Y:S01]  /*0f50*/  IADD3.X R22, R22, UR15, RZ, P1, !PT ;  /* 0x0000000f16167c10 */ /* 0x000fe20008ffe4ff */
[----:B------:R1:W-:Y:S02]  /*0f60*/  STL [R1+0x84], R17 ;  /* 0x0000841101007387 */ /* 0x0003e40000100800 */
[----:B------:R-:W-:Y:S02]  /*0f70*/  USHF.R.U32.HI UR5, URZ, 0x3, UR5 ;  /* 0x000000033f057899 */ /* 0x000fe40008011605 */
[----:B------:R1:W-:Y:S01]  /*0f80*/  STL [R1+0x80], R22 ;  /* 0x0000801601007387 */ /* 0x0003e20000100800 */
[----:B------:R-:W-:-:S02]  /*0f90*/  UMOV UR4, URZ ;  /* 0x0000003f00047c82 */ /* 0x000fc40008000000 */
[----:B------:R-:W-:Y:S02]  /*0fa0*/  @UP0 ULOP3.LUT UR4, UR5, 0x1, URZ, 0xc0, !UPT ;  /* 0x0000000105040892 */ /* 0x000fe4000f8ec03f */
[----:B------:R-:W-:-:S12]  /*0fb0*/  UIMAD UR5, UR5, -0xb, UR14 ;  /* 0xfffffff5050578a4 */ /* 0x000fd8000f8e020e */
.L_x_12:
[----:B------:R-:W-:Y:S01]  /*0fc0*/  IMAD.MOV.U32 R8, RZ, RZ, -0x1 ;  /* 0xffffffffff087424 */ /* 0x000fe200078e00ff */
[----:B------:R-:W-:Y:S01]  /*0fd0*/  ISETP.GE.U32.AND P1, PT, R17, UR18, PT ;  /* 0x0000001211007c0c */ /* 0x000fe2000bf26070 */
[----:B------:R-:W-:Y:S01]  /*0fe0*/  IMAD.MOV.U32 R6, RZ, RZ, -0x1 ;  /* 0xffffffffff067424 */ /* 0x000fe200078e00ff */
[----:B------:R-:W-:Y:S01]  /*0ff0*/  PRMT R0, RZ, 0x7610, R0 ;  /* 0x00007610ff007816 */ /* 0x000fe20000000000 */
[----:B------:R-:W-:Y:S01]  /*1000*/  IMAD.MOV.U32 R7, RZ, RZ, -0x1 ;  /* 0xffffffffff077424 */ /* 0x000fe200078e00ff */
[----:B------:R2:W-:Y:S01]  /*1010*/  STL [R1+0x88], R8 ;  /* 0x0000880801007387 */ /* 0x0005e20000100800 */
[----:B------:R-:W-:-:S03]  /*1020*/  ISETP.GE.U32.AND.EX P1, PT, R22, UR19, PT, P1 ;  /* 0x0000001316007c0c */ /* 0x000fc6000bf26110 */
[----:B------:R2:W-:Y:S04]  /*1030*/  STL [R1+0x78], R6 ;  /* 0x0000780601007387 */ /* 0x0005e80000100800 */
[----:B------:R2:W-:Y:S06]  /*1040*/  STL [R1+0x8c], R7 ;  /* 0x00008c0701007387 */ /* 0x0005ec0000100800 */
[----:B------:R-:W-:Y:S05]  /*1050*/  @P1 BRA `(.L_x_13) ;  /* 0x0000000400381947 */ /* 0x000fea0003800000 */
[----:B------:R-:W3:Y:S01]  /*1060*/  LDC.64 R18, c[0x0][0x628] ;  /* 0x00018a00ff127b82 */ /* 0x000ee20000000a00 */
[----:B--2---:R-:W-:Y:S02]  /*1070*/  IMAD.MOV.U32 R6, RZ, RZ, R17 ;  /* 0x000000ffff067224 */ /* 0x004fe400078e0011 */
[----:B------:R-:W-:-:S05]  /*1080*/  IMAD.MOV.U32 R7, RZ, RZ, R22 ;  /* 0x000000ffff077224 */ /* 0x000fca00078e0016 */
[----:B------:R-:W2:Y:S08]  /*1090*/  LDC R0, c[0x0][0x630] ;  /* 0x00018c00ff007b82 */ /* 0x000eb00000000800 */
[----:B------:R-:W4:Y:S01]  /*10a0*/  LDC.64 R20, c[0x0][0x620] ;  /* 0x00018800ff147b82 */ /* 0x000f220000000a00 */
[----:B---3--:R-:W-:-:S04]  /*10b0*/  ISETP.NE.U32.AND P1, PT, R18, RZ, PT ;  /* 0x000000ff1200720c */ /* 0x008fc80003f25070 */
[----:B------:R-:W-:-:S13]  /*10c0*/  ISETP.NE.AND.EX P1, PT, R19, RZ, PT, P1 ;  /* 0x000000ff1300720c */ /* 0x000fda0003f25310 */
[----:B--2-4-:R-:W-:Y:S05]  /*10d0*/  @!P1 BRA `(.L_x_14) ;  /* 0x0000000000289947 */ /* 0x014fea0003800000 */
[----:B------:R-:W2:Y:S02]  /*10e0*/  LDC R11, c[0x0][0x634] ;  /* 0x00018d00ff0b7b82 */ /* 0x000ea40000000800 */
[----:B--2---:R-:W-:-:S05]  /*10f0*/  IADD3 R11, P1, R17, R11, RZ ;  /* 0x0000000b110b7210 */ /* 0x004fca0007f3e0ff */
[----:B0-----:R-:W-:-:S04]  /*1100*/  IMAD.X R13, RZ, RZ, R22, P1 ;  /* 0x000000ffff0d7224 */ /* 0x001fc800008e0616 */
[----:B------:R-:W-:-:S04]  /*1110*/  IMAD.WIDE.U32 R6, R13, R18, RZ ;  /* 0x000000120d067225 */ /* 0x000fc800078e00ff */
[----:B------:R-:W-:-:S04]  /*1120*/  IMAD.WIDE.U32 R8, P1, R11, R19, R6 ;  /* 0x000000130b087225 */ /* 0x000fc80007820006 */
[----:B------:R-:W-:-:S04]  /*1130*/  IMAD.WIDE.U32 R6, R11, R18, RZ ;  /* 0x000000120b067225 */ /* 0x000fc800078e00ff */
[----:B------:R-:W-:Y:S01]  /*1140*/  IMAD.X R11, RZ, RZ, RZ, P1 ;  /* 0x000000ffff0b7224 */ /* 0x000fe200008e06ff */
[----:B------:R-:W-:Y:S01]  /*1150*/  IADD3 RZ, P1, R7, R8, RZ ;  /* 0x0000000807ff7210 */ /* 0x000fe20007f3e0ff */
[----:B------:R-:W-:-:S04]  /*1160*/  IMAD.MOV.U32 R10, RZ, RZ, R9 ;  /* 0x000000ffff0a7224 */ /* 0x000fc800078e0009 */
[----:B------:R-:W-:-:S08]  /*1170*/  IMAD.WIDE.U32.X R6, R13, R19, R10, P1 ;  /* 0x000000130d067225 */ /* 0x000fd000008e040a */
.L_x_14:
[-CC-:B------:R-:W-:Y:S01]  /*1180*/  SHF.R.U64 R27, R6, R0.reuse, R7.reuse ;  /* 0x00000000061b7219 */ /* 0x180fe20000001207 */
[----:B------:R-:W2:Y:S01]  /*1190*/  LDC.64 R24, c[0x0][0x640] ;  /* 0x00019000ff187b82 */ /* 0x000ea20000000a00 */
[----:B------:R-:W-:Y:S01]  /*11a0*/  SHF.R.U32.HI R0, RZ, R0, R7 ;  /* 0x00000000ff007219 */ /* 0x000fe20000011607 */
[----:B------:R-:W-:Y:S01]  /*11b0*/  IMAD.MOV.U32 R6, RZ, RZ, R17 ;  /* 0x000000ffff067224 */ /* 0x000fe200078e0011 */
[----:B------:R-:W-:-:S05]  /*11c0*/  IADD3 R9, P1, RZ, -R27, RZ ;  /* 0x8000001bff097210 */ /* 0x000fca0007f3e0ff */
[----:B------:R-:W3:Y:S01]  /*11d0*/  LDC R8, c[0x0][0x618] ;  /* 0x00018600ff087b82 */ /* 0x000ee20000000800 */
[----:B------:R-:W-:-:S04]  /*11e0*/  IMAD.X R7, RZ, RZ, ~R0, P1 ;  /* 0x000000ffff077224 */ /* 0x000fc800008e0e00 */
[-C--:B------:R-:W-:Y:S02]  /*11f0*/  IMAD R0, R7, R20.reuse, RZ ;  /* 0x0000001407007224 */ /* 0x080fe400078e02ff */
[----:B------:R-:W-:Y:S01]  /*1200*/  IMAD.MOV.U32 R7, RZ, RZ, R22 ;  /* 0x000000ffff077224 */ /* 0x000fe200078e0016 */
[----:B------:R-:W4:Y:S01]  /*1210*/  LDC R11, c[0x0][0x608] ;  /* 0x00018200ff0b7b82 */ /* 0x000f220000000800 */
[----:B-1----:R-:W-:Y:S02]  /*1220*/  IMAD.MOV.U32 R22, RZ, RZ, 0x1 ;  /* 0x00000001ff167424 */ /* 0x002fe400078e00ff */
[----:B------:R-:W-:-:S04]  /*1230*/  IMAD.WIDE.U32 R6, R9, R20, R6 ;  /* 0x0000001409067225 */ /* 0x000fc800078e0006 */
[----:B------:R-:W-:Y:S01]  /*1240*/  IMAD R9, R9, R21, R0 ;  /* 0x0000001509097224 */ /* 0x000fe200078e0200 */
[----:B------:R-:W1:Y:S01]  /*1250*/  LDC R23, c[0x0][0x658] ;  /* 0x00019600ff177b82 */ /* 0x000e620000000800 */
[----:B--2---:R-:W-:Y:S01]  /*1260*/  ISETP.NE.U32.AND P1, PT, R24, RZ, PT ;  /* 0x000000ff1800720c */ /* 0x004fe20003f25070 */
[----:B------:R-:W-:Y:S02]  /*1270*/  IMAD.MOV.U32 R0, RZ, RZ, -0x1 ;  /* 0xffffffffff007424 */ /* 0x000fe400078e00ff */
[----:B------:R-:W-:Y:S01]  /*1280*/  IMAD.IADD R7, R7, 0x1, R9 ;  /* 0x0000000107077824 */ /* 0x000fe200078e0209 */
[----:B------:R-:W-:-:S03]  /*1290*/  ISETP.NE.AND.EX P1, PT, R25, RZ, PT, P1 ;  /* 0x000000ff1900720c */ /* 0x000fc60003f25310 */
[----:B------:R-:W2:Y:S01]  /*12a0*/  LDC R21, c[0x0][0x600] ;  /* 0x00018000ff157b82 */ /* 0x000ea20000000800 */
[-CC-:B---3--:R-:W-:Y:S02]  /*12b0*/  SHF.R.U64 R19, R6, R8.reuse, R7.reuse ;  /* 0x0000000806137219 */ /* 0x188fe40000001207 */
[----:B------:R-:W-:-:S05]  /*12c0*/  SHF.R.U32.HI R6, RZ, R8, R7 ;  /* 0x00000008ff067219 */ /* 0x000fca0000011607 */
[----:B------:R-:W3:Y:S01]  /*12d0*/  LDC R18, c[0x0][0x648] ;  /* 0x00019200ff127b82 */ /* 0x000ee20000000800 */
[-CC-:B----4-:R-:W-:Y:S02]  /*12e0*/  SHF.R.U64 R28, R19, R11.reuse, R6.reuse ;  /* 0x0000000b131c7219 */ /* 0x190fe40000001206 */
[----:B------:R-:W-:-:S05]  /*12f0*/  SHF.R.U32.HI R6, RZ, R11, R6 ;  /* 0x0000000bff067219 */ /* 0x000fca0000011606 */
[----:B------:R-:W4:Y:S01]  /*1300*/  LDC R20, c[0x0][0x638] ;  /* 0x00018e00ff147b82 */ /* 0x000f220000000800 */
[-CC-:B-1----:R-:W-:Y:S02]  /*1310*/  SHF.R.U64 R30, R28, R23.reuse, R6.reuse ;  /* 0x000000171c1e7219 */ /* 0x182fe40000001206 */
[-C--:B------:R-:W-:Y:S02]  /*1320*/  SHF.L.U32 R0, R0, R23.reuse, RZ ;  /* 0x0000001700007219 */ /* 0x080fe400000006ff */
[----:B------:R-:W-:Y:S01]  /*1330*/  SHF.R.U32.HI R7, RZ, R23, R6 ;  /* 0x00000017ff077219 */ /* 0x000fe20000011606 */
[----:B------:R-:W-:Y:S01]  /*1340*/  IMAD.MOV.U32 R6, RZ, RZ, R30 ;  /* 0x000000ffff067224 */ /* 0x000fe200078e001e */
[----:B0-----:R-:W-:Y:S01]  /*1350*/  LOP3.LUT R13, RZ, R0, RZ, 0x33, !PT ;  /* 0x00000000ff0d7212 */ /* 0x001fe200078e33ff */
[----:B------:R-:W0:Y:S01]  /*1360*/  LDC R26, c[0x0][0x610] ;  /* 0x00018400ff1a7b82 */ /* 0x000e220000000800 */
[----:B------:R-:W-:Y:S05]  /*1370*/  @!P1 BRA `(.L_x_15) ;  /* 0x0000000000289947 */ /* 0x000fea0003800000 */
[----:B------:R-:W1:Y:S02]  /*1380*/  LDC R11, c[0x0][0x64c] ;  /* 0x00019300ff0b7b82 */ /* 0x000e640000000800 */
[----:B-1----:R-:W-:-:S05]  /*1390*/  IADD3 R11, P1, R30, R11, RZ ;  /* 0x0000000b1e0b7210 */ /* 0x002fca0007f3e0ff */
[----:B------:R-:W-:-:S04]  /*13a0*/  IMAD.X R17, RZ, RZ, R7, P1 ;  /* 0x000000ffff117224 */ /* 0x000fc800008e0607 */
[----:B------:R-:W-:-:S04]  /*13b0*/  IMAD.WIDE.U32 R6, R17, R24, RZ ;  /* 0x0000001811067225 */ /* 0x000fc800078e00ff */
[----:B------:R-:W-:-:S04]  /*13c0*/  IMAD.WIDE.U32 R8, P1, R11, R25, R6 ;  /* 0x000000190b087225 */ /* 0x000fc80007820006 */
[----:B------:R-:W-:-:S04]  /*13d0*/  IMAD.WIDE.U32 R6, R11, R24, RZ ;  /* 0x000000180b067225 */ /* 0x000fc800078e00ff */
[----:B------:R-:W-:Y:S01]  /*13e0*/  IMAD.X R11, RZ, RZ, RZ, P1 ;  /* 0x000000ffff0b7224 */ /* 0x000fe200008e06ff */
[----:B------:R-:W-:Y:S01]  /*13f0*/  IADD3 RZ, P1, R7, R8, RZ ;  /* 0x0000000807ff7210 */ /* 0x000fe20007f3e0ff */
[----:B------:R-:W-:-:S04]  /*1400*/  IMAD.MOV.U32 R10, RZ, RZ, R9 ;  /* 0x000000ffff0a7224 */ /* 0x000fc800078e0009 */
[----:B------:R-:W-:-:S08]  /*1410*/  IMAD.WIDE.U32.X R6, R17, R25, R10, P1 ;  /* 0x0000001911067225 */ /* 0x000fd000008e040a */
.L_x_15:
[----:B---3--:R-:W-:Y:S01]  /*1420*/  SHF.R.U64 R5, R6, R18, R7 ;  /* 0x0000001206057219 */ /* 0x008fe20000001207 */
[----:B--2---:R-:W-:Y:S01]  /*1430*/  VIADD R6, R21, 0xffffffff ;  /* 0xffffffff15067836 */ /* 0x004fe20000000000 */
[----:B------:R-:W-:Y:S01]  /*1440*/  SHF.L.U32 R0, R22, R23, RZ ;  /* 0x0000001716007219 */ /* 0x000fe200000006ff */
[----:B------:R-:W-:Y:S01]  /*1450*/  @P3 IMAD R14, R15, R16, R4 ;  /* 0x000000100f0e3224 */ /* 0x000fe200078e0204 */
[----:B------:R-:W-:Y:S01]  /*1460*/  LOP3.LUT R13, R28, R13, RZ, 0xc0, !PT ;  /* 0x0000000d1c0d7212 */ /* 0x000fe200078ec0ff */
[----:B------:R-:W-:-:S04]  /*1470*/  IMAD.MOV R7, RZ, RZ, -R5 ;  /* 0x000000ffff077224 */ /* 0x000fc800078e0a05 */
[----:B------:R-:W-:Y:S01]  /*1480*/  IMAD R13, R0, R5, R13 ;  /* 0x00000005000d7224 */ /* 0x000fe200078e020d */
[----:B------:R-:W-:Y:S01]  /*1490*/  LOP3.LUT R5, R19, R6, RZ, 0xc0, !PT ;  /* 0x0000000613057212 */ /* 0x000fe200078ec0ff */
[----:B----4-:R-:W-:Y:S02]  /*14a0*/  IMAD R0, R7, R20, R30 ;  /* 0x0000001407007224 */ /* 0x010fe400078e021e */
[----:B------:R-:W-:Y:S02]  /*14b0*/  IMAD.MOV.U32 R6, RZ, RZ, 0x1 ;  /* 0x00000001ff067424 */ /* 0x000fe400078e00ff */
[----:B0-----:R-:W-:Y:S02]  /*14c0*/  IMAD R4, R13, R26, R14 ;  /* 0x0000001a0d047224 */ /* 0x001fe400078e020e */
[----:B------:R-:W-:Y:S01]  /*14d0*/  IMAD R5, R0, R21, R5 ;  /* 0x0000001500057224 */ /* 0x000fe200078e0205 */
[----:B------:R-:W-:-:S04]  /*14e0*/  PRMT R0, R6, 0x7610, R0 ;  /* 0x0000761006007816 */ /* 0x000fc80000000000 */
[----:B------:R-:W-:Y:S02]  /*14f0*/  SEL R6, R5, R4, !P3 ;  /* 0x0000000405067207 */ /* 0x000fe40005800000 */
[----:B------:R-:W-:-:S03]  /*1500*/  SEL R4, R4, R5, !P3 ;  /* 0x0000000504047207 */ /* 0x000fc60005800000 */
[----:B------:R3:W-:Y:S04]  /*1510*/  STL [R1+0x8c], R6 ;  /* 0x00008c0601007387 */ /* 0x0007e80000100800 */
[----:B------:R3:W-:Y:S04]  /*1520*/  STL [R1+0x78], R27 ;  /* 0x0000781b01007387 */ /* 0x0007e80000100800 */
[----:B------:R3:W-:Y:S02]  /*1530*/  STL [R1+0x88], R4 ;  /* 0x0000880401007387 */ /* 0x0007e40000100800 */
.L_x_13:
[----:B------:R-:W-:Y:S05]  /*1540*/  @!P2 BRA `(.L_x_16) ;  /* 0x00000000000ca947 */ /* 0x000fea0003800000 */
[----:B------:R-:W-:Y:S01]  /*1550*/  UCGABAR_WAIT ;  /* 0x0000000000007dc7 */ /* 0x000fe20008000000 */
[----:B------:R-:W-:Y:S01]  /*1560*/  CCTL.IVALL ;  /* 0x00000000ff00798f */ /* 0x000fe20002000000 */
[----:B------:R-:W-:Y:S05]  /*1570*/  BRA `(.L_x_17) ;  /* 0x0000000000047947 */ /* 0x000fea0003800000 */
.L_x_16:
[----:B------:R-:W-:Y:S06]  /*1580*/  BAR.SYNC.DEFER_BLOCKING 0x0 ;  /* 0x0000000000007b1d */ /* 0x000fec0000010000 */
.L_x_17:
[----:B------:R-:W-:Y:S05]  /*1590*/  @!P4 BRA `(.L_x_18) ;  /* 0x000000d800e0c947 */ /* 0x000fea0003800000 */
[----:B------:R-:W-:-:S06]  /*15a0*/  UISETP.GT.U32.AND UP0, UPT, UR12, 0x1, UPT ;  /* 0x000000010c00788c */ /* 0x000fcc000bf04070 */
[----:B------:R-:W-:-:S13]  /*15b0*/  PLOP3.LUT P1, PT, PT, PT, UP0, 0x80, 0x0 ;  /* 0x000000000000781c */ /* 0x000fda0003f2f008 */
[----:B------:R-:W-:Y:S05]  /*15c0*/  @P1 EXIT ;  /* 0x000000000000194d */ /* 0x000fea0003800000 */
.L_x_19:
[----:B------:R-:W-:-:S08]  /*15d0*/  NOP ;  /* 0x0000000000007918 */ /* 0x000fd00000000000 */
[----:B------:R-:W4:Y:S02]  /*15e0*/  USETMAXREG.TRY_ALLOC.CTAPOOL UP0, 0xe8 ;  /* 0x000000e8000079c8 */ /* 0x000f240008000600 */
[----:B----4-:R-:W-:-:S13]  /*15f0*/  PLOP3.LUT P1, PT, PT, PT, UP0, 0x80, 0x0 ;  /* 0x000000000000781c */ /* 0x010fda0003f2f008 */
[----:B------:R-:W-:Y:S05]  /*1600*/  @!P1 BRA `(.L_x_19) ;  /* 0xfffffffc00f09947 */ /* 0x000fea000383ffff */
[----:B------:R-:W-:-:S13]  /*1610*/  LOP3.LUT P1, RZ, R0, 0xff, RZ, 0xc0, !PT ;  /* 0x000000ff00ff7812 */ /* 0x000fda000782c0ff */
[----:B------:R-:W-:Y:S05]  /*1620*/  @!P1 EXIT ;  /* 0x000000000000994d */ /* 0x000fea0003800000 */
[----:B------:R-:W4:Y:S01]  /*1630*/  S2UR UR6, SR_CgaCtaId ;  /* 0x00000000000679c3 */ /* 0x000f220000008800 */
[CC--:B------:R-:W-:Y:S01]  /*1640*/  LEA.HI R0, R12.reuse, R3.reuse, RZ, 0x2 ;  /* 0x000000030c007211 */ /* 0x0c0fe200078f10ff */
[----:B------:R-:W-:Y:S01]  /*1650*/  UIADD3 UR7, UR17, -0x1, URZ ;  /* 0xffffffff11077890 */ /* 0x000fe2000fffe03f */
[----:B------:R-:W-:Y:S01]  /*1660*/  LEA.HI R3, R12, R3, RZ, 0x5 ;  /* 0x000000030c037211 */ /* 0x000fe200078f28ff */
[----:B------:R-:W-:Y:S01]  /*1670*/  UMOV UR12, 0x400 ;  /* 0x00000400000c7882 */ /* 0x000fe20000000000 */
[--C-:B------:R-:W-:Y:S01]  /*1680*/  SHF.R.S32.HI R2, RZ, 0x2, R0.reuse ;  /* 0x00000002ff027819 */ /* 0x100fe20000011400 */
[----:B------:R-:W-:Y:S01]  /*1690*/  UISETP.LT.AND UP0, UPT, UR14, 0x1, UPT ;  /* 0x000000010e00788c */ /* 0x000fe2000bf01270 */
[----:B------:R-:W-:Y:S01]  /*16a0*/  SHF.R.S32.HI R5, RZ, 0x1f, R0 ;  /* 0x0000001fff057819 */ /* 0x000fe20000011400 */
[----:B------:R-:W-:Y:S02]  /*16b0*/  ULOP3.LUT UR27, UR13, 0x1, URZ, 0xfc, !UPT ;  /* 0x000000010d1b7892 */ /* 0x000fe4000f8efc3f */
[----:B------:R-:W-:Y:S01]  /*16c0*/  USEL UR16, UR14, 0x1, UP0 ;  /* 0x000000010e107887 */ /* 0x000fe20008000000 */
[----:B------:R-:W-:Y:S01]  /*16d0*/  LEA.HI R5, R5, R2, RZ, 0x3 ;  /* 0x0000000205057211 */ /* 0x000fe200078f18ff */
[----:B------:R-:W-:-:S02]  /*16e0*/  UISETP.NE.AND UP0, UPT, UR7, URZ, UPT ;  /* 0x0000003f0700728c */ /* 0x000fc4000bf05270 */
[----:B------:R-:W-:Y:S01]  /*16f0*/  USHF.L.U32 UR28, UR14, 0x1, URZ ;  /* 0x000000010e1c7899 */ /* 0x000fe2000800063f */
[----:B------:R-:W-:Y:S01]  /*1700*/  LOP3.LUT R5, R5, 0xfffffff8, RZ, 0xc0, !PT ;  /* 0xfffffff805057812 */ /* 0x000fe200078ec0ff */
[----:B------:R-:W-:Y:S02]  /*1710*/  UIADD3 UR16, -UR16, UR14, URZ ;  /* 0x0000000e10107290 */ /* 0x000fe4000fffe13f */
[----:B------:R-:W-:Y:S02]  /*1720*/  USEL UR30, URZ, 0x1, UP0 ;  /* 0x000000013f1e7887 */ /* 0x000fe40008000000 */
[----:B------:R-:W-:Y:S01]  /*1730*/  IMAD.IADD R2, R2, 0x1, -R5 ;  /* 0x0000000102027824 */ /* 0x000fe200078e0a05 */
[----:B------:R-:W-:Y:S01]  /*1740*/  SHF.R.S32.HI R5, RZ, 0x5, R3 ;  /* 0x00000005ff057819 */ /* 0x000fe20000011403 */
[----:B----4-:R-:W-:-:S03]  /*1750*/  ULEA UR12, UR6, UR12, 0x18 ;  /* 0x0000000c060c7291 */ /* 0x010fc6000f8ec03f */
[--C-:B------:R-:W-:Y:S01]  /*1760*/  SHF.R.S32.HI R3, RZ, 0x1f, R2.reuse ;  /* 0x0000001fff037819 */ /* 0x100fe20000011402 */
[----:B------:R-:W-:Y:S01]  /*1770*/  USHF.L.U32 UR6, UR7, 0x3, URZ ;  /* 0x0000000307067899 */ /* 0x000fe2000800063f */
[C-C-:B------:R-:W-:Y:S01]  /*1780*/  IMAD R0, R5.reuse, -0x10, -R2.reuse ;  /* 0xfffffff005007824 */ /* 0x140fe200078e0a02 */
[----:B------:R-:W-:Y:S02]  /*1790*/  UIADD3 UR29, UR12, 0xc0, URZ ;  /* 0x000000c00c1d7890 */ /* 0x000fe4000fffe03f */
[----:B------:R-:W-:Y:S01]  /*17a0*/  ULOP3.LUT UR6, UR6, 0x8, URZ, 0xc0, !UPT ;  /* 0x0000000806067892 */ /* 0x000fe2000f8ec03f */
[----:B------:R-:W-:Y:S01]  /*17b0*/  IMAD.WIDE R2, R5, 0x10, R2 ;  /* 0x0000001005027825 */ /* 0x000fe200078e0202 */
[----:B------:R-:W-:Y:S02]  /*17c0*/  ULEA UR17, UR17, UR29, 0x3 ;  /* 0x0000001d11117291 */ /* 0x000fe4000f8e183f */
[----:B------:R-:W-:Y:S02]  /*17d0*/  ULOP3.LUT UR31, UR6, 0x8, URZ, 0x3c, !UPT ;  /* 0x00000008061f7892 */ /* 0x000fe4000f8e3c3f */
[----:B------:R-:W-:-:S03]  /*17e0*/  ULOP3.LUT UR18, UR6, 0x18, URZ, 0x3c, !UPT ;  /* 0x0000001806127892 */ /* 0x000fc6000f8e3c3f */
[----:B------:R-:W-:Y:S02]  /*17f0*/  ULDC UR6, c[0x0][0x284] ;  /* 0x0000a10000067ab9 */ /* 0x000fe40000000800 */
[----:B------:R-:W-:-:S05]  /*1800*/  VIADD R0, R0, UR6 ;  /* 0x0000000600007c36 */ /* 0x000fca0008000000 */
[----:B------:R4:W-:Y:S04]  /*1810*/  STL [R1+0x98], R0 ;  /* 0x0000980001007387 */ /* 0x0009e80000100800 */
[----:B------:R4:W-:Y:S02]  /*1820*/  STL.64 [R1+0x90], R2 ;  /* 0x0000900201007387 */ /* 0x0009e40000100a00 */
.L_x_302:
[----:B----4-:R-:W-:Y:S01]  /*1830*/  IMAD.U32 R0, RZ, RZ, UR30 ;  /* 0x0000001eff007e24 */ /* 0x010fe2000f8e00ff */
[----:B0-2---:R-:W4:Y:S01]  /*1840*/  LDC R2, c[0x0][0x28c] ;  /* 0x0000a300ff027b82 */ /* 0x005f220000000800 */
[----:B------:R-:W-:Y:S01]  /*1850*/  UMOV UR6, URZ ;  /* 0x0000003f00067c82 */ /* 0x000fe20008000000 */
[----:B------:R-:W-:Y:S02]  /*1860*/  UMOV UR19, UR5 ;  /* 0x0000000500137c82 */ /* 0x000fe40008000000 */
[----:B------:R-:W-:-:S04]  /*1870*/  SHF.L.U32 R0, R0, 0x1f, RZ ;  /* 0x0000001f00007819 */ /* 0x000fc800000006ff */
[----:B------:R-:W5:Y:S01]  /*1880*/  SYNCS.PHASECHK.TRANS64.TRYWAIT P1, [UR17+-0x8], R0 ;  /* 0xfffff800ff0075a7 */ /* 0x000f620008020151 */
[----:B----4-:R-:W-:Y:S01]  /*1890*/  ISETP.GE.AND P2, PT, R2, 0x1, PT ;  /* 0x000000010200780c */ /* 0x010fe20003f46270 */
[----:B-----5:R-:W-:-:S12]  /*18a0*/  @!P1 BRA `(.L_x_20) ;  /* 0x000000ec00589947 */ /* 0x020fd80003800000 */
.L_x_331:
[----:B------:R0:W-:Y:S01]  /*18b0*/  STL [R1+0x74], RZ ;  /* 0x000074ff01007387 */ /* 0x0001e20000100800 */
[----:B------:R-:W-:Y:S01]  /*18c0*/  UMOV UR7, URZ ;  /* 0x0000003f00077c82 */ /* 0x000fe20008000000 */
[----:B------:R-:W-:Y:S01]  /*18d0*/  UMOV UR8, URZ ;  /* 0x0000003f00087c82 */ /* 0x000fe20008000000 */
[----:B----4-:R-:W-:Y:S01]  /*18e0*/  IMAD.MOV.U32 R0, RZ, RZ, RZ ;  /* 0x000000ffff007224 */ /* 0x010fe200078e00ff */
[----:B------:R4:W-:Y:S01]  /*18f0*/  STL [R1+0x70], RZ ;  /* 0x000070ff01007387 */ /* 0x0009e20000100800 */
[----:B------:R-:W-:Y:S02]  /*1900*/  CS2R R2, SRZ ;  /* 0x0000000000027805 */ /* 0x000fe4000001ff00 */
[----:B---3--:R-:W-:Y:S02]  /*1910*/  CS2R R4, SRZ ;  /* 0x0000000000047805 */ /* 0x008fe4000001ff00 */
[----:B--2---:R-:W-:Y:S01]  /*1920*/  CS2R R6, SRZ ;  /* 0x0000000000067805 */ /* 0x004fe2000001ff00 */
[----:B------:R4:W-:Y:S01]  /*1930*/  STL [R1+0x6c], RZ ;  /* 0x00006cff01007387 */ /* 0x0009e20000100800 */
[----:B------:R-:W-:-:S02]  /*1940*/  CS2R R8, SRZ ;  /* 0x0000000000087805 */ /* 0x000fc4000001ff00 */
[----:B0-----:R-:W-:Y:S02]  /*1950*/  CS2R R10, SRZ ;  /* 0x00000000000a7805 */ /* 0x001fe4000001ff00 */
[----:B------:R-:W-:Y:S01]  /*1960*/  CS2R R12, SRZ ;  /* 0x00000000000c7805 */ /* 0x000fe2000001ff00 */
[----:B------:R4:W-:Y:S01]  /*1970*/  STL [R1+0x68], RZ ;  /* 0x000068ff01007387 */ /* 0x0009e20000100800 */
[----:B------:R-:W-:Y:S02]  /*1980*/  CS2R R14, SRZ ;  /* 0x00000000000e7805 */ /* 0x000fe4000001ff00 */
[----:B-1----:R-:W-:Y:S02]  /*1990*/  CS2R R16, SRZ ;  /* 0x0000000000107805 */ /* 0x002fe4000001ff00 */
[----:B------:R-:W-:Y:S01]  /*19a0*/  CS2R R18, SRZ ;  /* 0x0000000000127805 */ /* 0x000fe2000001ff00 */
[----:B------:R4:W-:Y:S01]  /*19b0*/  STL [R1+0x64], RZ ;  /* 0x000064ff01007387 */ /* 0x0009e20000100800 */
[----:B------:R-:W-:-:S02]  /*19c0*/  CS2R R20, SRZ ;  /* 0x0000000000147805 */ /* 0x000fc4000001ff00 */
[----:B------:R-:W-:Y:S02]  /*19d0*/  CS2R R22, SRZ ;  /* 0x0000000000167805 */ /* 0x000fe4000001ff00 */
[----:B------:R-:W-:Y:S01]  /*19e0*/  CS2R R152, SRZ ;  /* 0x0000000000987805 */ /* 0x000fe2000001ff00 */
[----:B------:R4:W-:Y:S01]  /*19f0*/  STL [R1+0x60], RZ ;  /* 0x000060ff01007387 */ /* 0x0009e20000100800 */
[----:B------:R-:W-:Y:S02]  /*1a00*/  CS2R R154, SRZ ;  /* 0x00000000009a7805 */ /* 0x000fe4000001ff00 */
[----:B------:R-:W-:Y:S02]  /*1a10*/  CS2R R156, SRZ ;  /* 0x00000000009c7805 */ /* 0x000fe4000001ff00 */
        /* <DEDUP_REMOVED lines=46> */
[----:B------:R-:W-:Y:S01]  /*1d00*/  IMAD.MOV.U32 R226, RZ, RZ, RZ ;  /* 0x000000ffffe27224 */ /* 0x000fe200078e00ff */
[----:B------:R-:W-:Y:S01]  /*1d10*/  CS2R R24, SRZ ;  /* 0x0000000000187805 */ /* 0x000fe2000001ff00 */
[----:B------:R-:W-:Y:S01]  /*1d20*/  IMAD.U32 R227, RZ, RZ, UR4 ;  /* 0x00000004ffe37e24 */ /* 0x000fe2000f8e00ff */
[----:B------:R4:W-:Y:S01]  /*1d30*/  STL [R1+0x2c], RZ ;  /* 0x00002cff01007387 */ /* 0x0009e20000100800 */
[----:B------:R-:W-:Y:S02]  /*1d40*/  CS2R R26, SRZ ;  /* 0x00000000001a7805 */ /* 0x000fe4000001ff00 */
[----:B------:R-:W-:-:S02]  /*1d50*/  CS2R R28, SRZ ;  /* 0x00000000001c7805 */ /* 0x000fc4000001ff00 */
[----:B------:R-:W-:Y:S01]  /*1d60*/  CS2R R30, SRZ ;  /* 0x00000000001e7805 */ /* 0x000fe2000001ff00 */
[----:B------:R4:W-:Y:S01]  /*1d70*/  STL [R1+0x28], RZ ;  /* 0x000028ff01007387 */ /* 0x0009e20000100800 */
[----:B------:R-:W-:Y:S02]  /*1d80*/  CS2R R32, SRZ ;  /* 0x0000000000207805 */ /* 0x000fe4000001ff00 */
[----:B------:R-:W-:Y:S02]  /*1d90*/  CS2R R34, SRZ ;  /* 0x0000000000227805 */ /* 0x000fe4000001ff00 */
[----:B------:R-:W-:Y:S01]  /*1da0*/  CS2R R36, SRZ ;  /* 0x0000000000247805 */ /* 0x000fe2000001ff00 */
        /* <DEDUP_REMOVED lines=36> */
[----:B------:R4:W-:Y:S01]  /*1ff0*/  STL [R1], RZ ;  /* 0x000000ff01007387 */ /* 0x0009e20000100800 */
[----:B------:R-:W-:Y:S02]  /*2000*/  CS2R R92, SRZ ;  /* 0x00000000005c7805 */ /* 0x000fe4000001ff00 */
[----:B------:R-:W-:Y:S02]  /*2010*/  CS2R R94, SRZ ;  /* 0x00000000005e7805 */ /* 0x000fe4000001ff00 */
[----:B------:R-:W-:Y:S02]  /*2020*/  CS2R R96, SRZ ;  /* 0x0000000000607805 */ /* 0x000fe4000001ff00 */
[----:B------:R-:W-:Y:S02]  /*2030*/  CS2R R98, SRZ ;  /* 0x0000000000627805 */ /* 0x000fe4000001ff00 */
[----:B------:R-:W-:-:S02]  /*2040*/  CS2R R100, SRZ ;  /* 0x0000000000647805 */ /* 0x000fc4000001ff00 */
[----:B------:R-:W-:Y:S02]  /*2050*/  CS2R R102, SRZ ;  /* 0x0000000000667805 */ /* 0x000fe4000001ff00 */
        /* <DEDUP_REMOVED lines=23> */
[----:B------:R-:W-:Y:S01]  /*21d0*/  CS2R R150, SRZ ;  /* 0x0000000000967805 */ /* 0x000fe2000001ff00 */
[----:B----4-:R-:W-:Y:S06]  /*21e0*/  @!P2 BRA `(.L_x_21) ;  /* 0x000000100074a947 */ /* 0x010fec0003800000 */
[----:B------:R-:W-:-:S06]  /*21f0*/  UISETP.NE.AND UP0, UPT, UR27, 0x3, UPT ;  /* 0x000000031b00788c */ /* 0x000fcc000bf05270 */
[----:B------:R-:W-:-:S13]  /*2200*/  PLOP3.LUT P2, PT, PT, PT, UP0, 0x80, 0x0 ;  /* 0x000000000000781c */ /* 0x000fda0003f4f008 */
[----:B------:R-:W-:Y:S05]  /*2210*/  @!P2 BRA `(.L_x_22) ;  /* 0x000000000004a947 */ /* 0x000fea0003800000 */
[----:B------:R-:W-:Y:S01]  /*2220*/  BPT.TRAP 0x1 ;  /* 0x000000040000795c */ /* 0x000fe20000300000 */
.L_x_22:
[----:B------:R-:W-:Y:S01]  /*2230*/  ULEA UR6, UR5, UR12, 0x3 ;  /* 0x0000000c05067291 */ /* 0x000fe2000f8e183f */
[----:B------:R-:W-:-:S05]  /*2240*/  IMAD.U32 R0, RZ, RZ, UR4 ;  /* 0x00000004ff007e24 */ /* 0x000fca000f8e00ff */
[----:B------:R-:W-:-:S04]  /*2250*/  SHF.L.U32 R0, R0, 0x1f, RZ ;  /* 0x0000001f00007819 */ /* 0x000fc800000006ff */
[----:B------:R0:W1:Y:S01]  /*2260*/  SYNCS.PHASECHK.TRANS64.TRYWAIT P1, [UR6], R0 ;  /* 0x00000000ff0075a7 */ /* 0x0000620008020146 */
[----:B------:R-:W-:Y:S05]  /*2270*/  @!P2 BRA `(.L_x_23) ;  /* 0x000000000004a947 */ /* 0x000fea0003800000 */
[----:B------:R-:W-:Y:S01]  /*2280*/  BPT.TRAP 0x1 ;  /* 0x000000040000795c */ /* 0x000fe20000300000 */
.L_x_23:
[----:B-1----:R-:W-:Y:S05]  /*2290*/  @P1 BRA `(.L_x_24) ;  /* 0x0000000000081947 */ /* 0x002fea0003800000 */
[----:B------:R-:W1:Y:S02]  /*22a0*/  SYNCS.PHASECHK.TRANS64.TRYWAIT P1, [UR6], R0 ;  /* 0x00000000ff0075a7 */ /* 0x000e640008020146 */
[----:B-1----:R-:W-:Y:S05]  /*22b0*/  @!P1 BRA `(.L_x_25) ;  /* 0x000000e000ec9947 */ /* 0x002fea0003800000 */
.L_x_24:
[----:B------:R-:W-:Y:S01]  /*22c0*/  UIADD3 UR6, UR12, 0x180, URZ ;  /* 0x000001800c067890 */ /* 0x000fe2000fffe03f */
[----:B------:R-:W-:Y:S01]  /*22d0*/  WARPGROUP.ARRIVE ;  /* 0x00000000000079c5 */ /* 0x000fe20000000000 */
[----:B------:R-:W-:Y:S01]  /*22e0*/  UIADD3 UR7, UR12, 0xb180, URZ ;  /* 0x0000b1800c077890 */ /* 0x000fe2000fffe03f */
[----:B------:R2:W-:Y:S01]  /*22f0*/  STL [R1+0x74], RZ ;  /* 0x000074ff01007387 */ /* 0x0005e20000100800 */
[----:B------:R-:W-:Y:S01]  /*2300*/  USHF.R.U32.HI UR6, URZ, 0x4, UR6 ;  /* 0x000000043f067899 */ /* 0x000fe20008011606 */
[----:B01----:R-:W-:Y:S01]  /*2310*/  IMAD.MOV.U32 R0, RZ, RZ, RZ ;  /* 0x000000ffff007224 */ /* 0x003fe200078e00ff */
[----:B------:R-:W-:Y:S01]  /*2320*/  USHF.R.U32.HI UR7, URZ, 0x4, UR7 ;  /* 0x000000043f077899 */ /* 0x000fe20008011607 */
[----:B------:R2:W-:Y:S01]  /*2330*/  STL [R1+0x70], RZ ;  /* 0x000070ff01007387 */ /* 0x0005e20000100800 */
[----:B------:R-:W-:Y:S01]  /*2340*/  ULOP3.LUT UR6, UR6, 0x3fff, URZ, 0xc0, !UPT ;  /* 0x00003fff06067892 */ /* 0x000fe2000f8ec03f */
[----:B------:R-:W-:Y:S01]  /*2350*/  CS2R R2, SRZ ;  /* 0x0000000000027805 */ /* 0x000fe2000001ff00 */
[----:B------:R-:W-:Y:S01]  /*2360*/  ULOP3.LUT UR7, UR7, 0x3fff, URZ, 0xc0, !UPT ;  /* 0x00003fff07077892 */ /* 0x000fe2000f8ec03f */
[----:B------:R2:W-:Y:S01]  /*2370*/  STL [R1+0x6c], RZ ;  /* 0x00006cff01007387 */ /* 0x0005e20000100800 */
[----:B------:R-:W-:Y:S01]  /*2380*/  ULOP3.LUT UR6, UR6, 0x10000, URZ, 0xfc, !UPT ;  /* 0x0001000006067892 */ /* 0x000fe2000f8efc3f */
[----:B------:R-:W-:Y:S01]  /*2390*/  CS2R R4, SRZ ;  /* 0x0000000000047805 */ /* 0x000fe2000001ff00 */
[----:B------:R-:W-:Y:S01]  /*23a0*/  ULOP3.LUT UR7, UR7, 0x10000, URZ, 0xfc, !UPT ;  /* 0x0001000007077892 */ /* 0x000fe2000f8efc3f */
[----:B------:R2:W-:Y:S01]  /*23b0*/  STL [R1+0x68], RZ ;  /* 0x000068ff01007387 */ /* 0x0005e20000100800 */
[----:B------:R-:W-:Y:S01]  /*23c0*/  ULEA UR8, UR5, UR6, 0x8 ;  /* 0x0000000605087291 */ /* 0x000fe2000f8e403f */
[----:B------:R-:W-:Y:S01]  /*23d0*/  CS2R R6, SRZ ;  /* 0x0000000000067805 */ /* 0x000fe2000001ff00 */
[----:B------:R-:W-:Y:S01]  /*23e0*/  ULEA UR10, UR5, UR7, 0xa ;  /* 0x00000007050a7291 */ /* 0x000fe2000f8e503f */
[----:B------:R2:W-:Y:S01]  /*23f0*/  STL [R1+0x64], RZ ;  /* 0x000064ff01007387 */ /* 0x0005e20000100800 */
[----:B------:R-:W-:Y:S01]  /*2400*/  UMOV UR9, 0x80000020 ;  /* 0x8000002000097882 */ /* 0x000fe20000000000 */
[----:B------:R-:W-:Y:S01]  /*2410*/  UMOV UR11, 0x80000020 ;  /* 0x80000020000b7882 */ /* 0x000fe20000000000 */
[----:B------:R-:W-:Y:S01]  /*2420*/  ULDC UR7, c[0x0][0x50c] ;  /* 0x0001430000077ab9 */ /* 0x000fe20000000800 */
[----:B------:R2:W-:Y:S01]  /*2430*/  STL [R1+0x60], RZ ;  /* 0x000060ff01007387 */ /* 0x0005e20000100800 */
[----:B------:R-:W-:Y:S01]  /*2440*/  UISETP.NE.AND UP0, UPT, UR7, 0x2, UPT ;  /* 0x000000020700788c */ /* 0x000fe2000bf05270 */
[----:B------:R-:W-:Y:S01]  /*2450*/  CS2R R8, SRZ ;  /* 0x0000000000087805 */ /* 0x000fe2000001ff00 */
[----:B------:R-:W-:Y:S01]  /*2460*/  UMOV UR6, 0x2 ;  /* 0x0000000200067882 */ /* 0x000fe20000000000 */
[----:B------:R-:W-:Y:S01]  /*2470*/  QGMMA.64x256x32.F32.E5M2.E5M2 R24, gdesc[UR8], RZ, !UPT ;  /* 0x03e00000081879f3 */ /* 0x000fe2000c7038ff */
[----:B------:R2:W-:Y:S01]  /*2480*/  STL [R1+0x5c], RZ ;  /* 0x00005cff01007387 */ /* 0x0005e20000100800 */
[----:B------:R-:W-:Y:S01]  /*2490*/  USEL UR7, URZ, 0x1, UP0 ;  /* 0x000000013f077887 */ /* 0x000fe20008000000 */
[----:B------:R-:W-:Y:S01]  /*24a0*/  CS2R R10, SRZ ;  /* 0x00000000000a7805 */ /* 0x000fe2000001ff00 */
[----:B------:R-:W-:Y:S01]  /*24b0*/  UIADD3 UR8, UR8, 0x2, URZ ;  /* 0x0000000208087890 */ /* 0x000fe2000fffe03f */
[----:B------:R2:W-:Y:S01]  /*24c0*/  STL [R1+0x58], RZ ;  /* 0x000058ff01007387 */ /* 0x0005e20000100800 */
[----:B------:R-:W-:Y:S01]  /*24d0*/  UIADD3 UR10, UR10, 0x2, URZ ;  /* 0x000000020a0a7890 */ /* 0x000fe2000fffe03f */
[----:B------:R-:W-:-:S02]  /*24e0*/  CS2R R12, SRZ ;  /* 0x00000000000c7805 */ /* 0x000fc4000001ff00 */
[----:B------:R-:W-:Y:S01]  /*24f0*/  ISETP.NE.AND P1, PT, RZ, UR7, PT ;  /* 0x00000007ff007c0c */ /* 0x000fe2000bf25270 */
[----:B------:R2:W-:Y:S01]  /*2500*/  STL [R1+0x54], RZ ;  /* 0x000054ff01007387 */ /* 0x0005e20000100800 */
[----:B------:R-:W-:Y:S01]  /*2510*/  UMOV UR9, 0x80000020 ;  /* 0x8000002000097882 */ /* 0x000fe20000000000 */
[----:B------:R-:W-:Y:S01]  /*2520*/  UMOV UR11, 0x80000020 ;  /* 0x80000020000b7882 */ /* 0x000fe20000000000 */
        /* <DEDUP_REMOVED lines=55> */
[----:B------:R-:W-:Y:S01]  /*28a0*/  CS2R R224, SRZ ;  /* 0x0000000000e07805 */ /* 0x000fe2000001ff00 */
[----:B------:R-:W-:Y:S01]  /*28b0*/  IMAD.MOV.U32 R226, RZ, RZ, RZ ;  /* 0x000000ffffe27224 */ /* 0x000fe200078e00ff */
[----:B------:R2:W-:Y:S04]  /*28c0*/  STL [R1+0x18], RZ ;  /* 0x000018ff01007387 */ /* 0x0005e80000100800 */
[----:B------:R2:W-:Y:S04]  /*28d0*/  STL [R1+0x14], RZ ;  /* 0x000014ff01007387 */ /* 0x0005e80000100800 */
[----:B------:R2:W-:Y:S04]  /*28e0*/  STL [R1+0x10], RZ ;  /* 0x000010ff01007387 */ /* 0x0005e80000100800 */
[----:B------:R2:W-:Y:S04]  /*28f0*/  STL [R1+0xc], RZ ;  /* 0x00000cff01007387 */ /* 0x0005e80000100800 */
[----:B------:R2:W-:Y:S04]  /*2900*/  STL [R1+0x8], RZ ;  /* 0x000008ff01007387 */ /* 0x0005e80000100800 */
[----:B------:R2:W-:Y:S04]  /*2910*/  STL [R1+0x4], RZ ;  /* 0x000004ff01007387 */ /* 0x0005e80000100800 */
[----:B------:R2:W-:Y:S01]  /*2920*/  STL [R1], RZ ;  /* 0x000000ff01007387 */ /* 0x0005e20000100800 */
[----:B------:R-:W-:Y:S01]  /*2930*/  QGMMA.64x256x32.F32.E5M2.E5M2 R24, gdesc[UR8], R24, gsb0 ;  /* 0x03e00000081879f3 */ /* 0x000fe20008003818 */
[----:B------:R-:W-:Y:S05]  /*2940*/  @!P1 BRA `(.L_x_26) ;  /* 0x0000000800809947 */ /* 0x000fea0003800000 */
[----:B------:R-:W-:Y:S02]  /*2950*/  WARPGROUP.DEPBAR.LE gsb0, 0x0 ;  /* 0x00008000000079c5 */ /* 0x000fe40000010000 */
[----:B------:R-:W-:-:S01]  /*2960*/  FADD R227, RZ, R122 ;  /* 0x0000007affe37221 */ /* 0x000fc20000000000 */
[----:B------:R-:W-:Y:S01]  /*2970*/  FADD R226, RZ, R24 ;  /* 0x00000018ffe27221 */ /* 0x000fe20000000000 */
[----:B------:R-:W-:-:S01]  /*2980*/  FADD R225, RZ, R25 ;  /* 0x00000019ffe17221 */ /* 0x000fc20000000000 */
[----:B------:R-:W-:Y:S01]  /*2990*/  FADD R224, RZ, R26 ;  /* 0x0000001affe07221 */ /* 0x000fe20000000000 */
[----:B------:R-:W-:-:S01]  /*29a0*/  FADD R223, RZ, R27 ;  /* 0x0000001bffdf7221 */ /* 0x000fc20000000000 */
[----:B------:R0:W-:Y:S01]  /*29b0*/  STL [R1], R227 ;  /* 0x000000e301007387 */ /* 0x0001e20000100800 */
[----:B------:R-:W-:-:S01]  /*29c0*/  FADD R222, RZ, R28 ;  /* 0x0000001cffde7221 */ /* 0x000fc20000000000 */
[----:B------:R-:W-:Y:S01]  /*29d0*/  FADD R221, RZ, R29 ;  /* 0x0000001dffdd7221 */ /* 0x000fe20000000000 */
[----:B------:R-:W-:-:S01]  /*29e0*/  FADD R220, RZ, R30 ;  /* 0x0000001effdc7221 */ /* 0x000fc20000000000 */
[----:B------:R-:W-:Y:S01]  /*29f0*/  FADD R219, RZ, R31 ;  /* 0x0000001fffdb7221 */ /* 0x000fe20000000000 */
[----:B------:R-:W-:-:S01]  /*2a00*/  FADD R218, RZ, R32 ;  /* 0x00000020ffda7221 */ /* 0x000fc20000000000 */
[----:B------:R-:W-:Y:S01]  /*2a10*/  FADD R217, RZ, R33 ;  /* 0x00000021ffd97221 */ /* 0x000fe20000000000 */
[----:B------:R-:W-:-:S01]  /*2a20*/  FADD R216, RZ, R34 ;  /* 0x00000022ffd87221 */ /* 0x000fc20000000000 */
[----:B------:R-:W-:Y:S01]  /*2a30*/  FADD R215, RZ, R35 ;  /* 0x00000023ffd77221 */ /* 0x000fe20000000000 */
[----:B------:R-:W-:-:S01]  /*2a40*/  FADD R214, RZ, R36 ;  /* 0x00000024ffd67221 */ /* 0x000fc20000000000 */
[----:B0-----:R-:W-:Y:S01]  /*2a50*/  FADD R227, RZ, R123 ;  /* 0x0000007bffe37221 */ /* 0x001fe20000000000 */
[----:B------:R-:W-:-:S01]  /*2a60*/  FADD R213, RZ, R37 ;  /* 0x00000025ffd57221 */ /* 0x000fc20000000000 */
[----:B------:R-:W-:Y:S01]  /*2a70*/  FADD R212, RZ, R38 ;  /* 0x00000026ffd47221 */ /* 0x000fe20000000000 */
[----:B------:R-:W-:-:S01]  /*2a80*/  FADD R211, RZ, R39 ;  /* 0x00000027ffd37221 */ /* 0x000fc20000000000 */
[----:B------:R-:W-:Y:S01]  /*2a90*/  FADD R210, RZ, R40 ;  /* 0x00000028ffd27221 */ /* 0x000fe20000000000 */
[----:B------:R0:W-:Y:S01]  /*2aa0*/  STL [R1+0x4], R227 ;  /* 0x000004e301007387 */ /* 0x0001e20000100800 */
        /* <DEDUP_REMOVED lines=93> */
[----:B------:R-:W-:Y:S01]  /*3080*/  UMOV UR6, URZ ;  /* 0x0000003f00067c82 */ /* 0x000fe20008000000 */
[----:B0-----:R-:W-:-:S05]  /*3090*/  FADD R227, RZ, R130 ;  /* 0x00000082ffe37221 */ /* 0x001fca0000000000 */
[----:B------:R0:W-:Y:S02]  /*30a0*/  STL [R1+0x20], R227 ;  /* 0x000020e301007387 */ /* 0x0001e40000100800 */
        /* <DEDUP_REMOVED lines=42> */
.L_x_26:
[----:B------:R-:W-:-:S04]  /*3350*/  UIADD3 UR19, UR5, 0x1, URZ ;  /* 0x0000000105137890 */ /* 0x000fc8000fffe03f */
[----:B------:R-:W-:-:S04]  /*3360*/  UISETP.NE.AND UP0, UPT, UR19, 0xb, UPT ;  /* 0x0000000b1300788c */ /* 0x000fc8000bf05270 */
[----:B------:R-:W-:Y:S02]  /*3370*/  USEL UR8, URZ, 0x1, UP0 ;  /* 0x000000013f087887 */ /* 0x000fe40008000000 */
[----:B------:R-:W-:Y:S02]  /*3380*/  USEL UR19, UR19, URZ, UP0 ;  /* 0x0000003f13137287 */ /* 0x000fe40008000000 */
[----:B------:R-:W-:-:S06]  /*3390*/  ULOP3.LUT UR8, UR4, UR8, URZ, 0x3c, !UPT ;  /* 0x0000000804087292 */ /* 0x000fcc000f8e3c3f */
[----:B0-----:R-:W-:Y:S01]  /*33a0*/  IMAD.U32 R227, RZ, RZ, UR8 ;  /* 0x00000008ffe37e24 */ /* 0x001fe2000f8e00ff */
[----:B------:R-:W-:-:S06]  /*33b0*/  UMOV UR8, 0x1 ;  /* 0x0000000100087882 */ /* 0x000fcc0000000000 */
.L_x_21:
[----:B------:R-:W-:-:S06]  /*33c0*/  UISETP.GE.AND UP0, UPT, UR16, 0x1, UPT ;  /* 0x000000011000788c */ /* 0x000fcc000bf06270 */
[----:B------:R-:W-:-:S13]  /*33d0*/  PLOP3.LUT P1, PT, PT, PT, UP0, 0x80, 0x0 ;  /* 0x000000000000781c */ /* 0x000fda0003f2f008 */
[----:B------:R-:W-:Y:S05]  /*33e0*/  @!P1 BRA `(.L_x_27) ;  /* 0x0000001000949947 */ /* 0x000fea0003800000 */
[----:B------:R-:W-:Y:S01]  /*33f0*/  IMAD.U32 R228, RZ, RZ, UR16 ;  /* 0x00000010ffe47e24 */ /* 0x000fe2000f8e00ff */
[----:B------:R-:W-:Y:S01]  /*3400*/  UMOV UR26, UR5 ;  /* 0x00000005001a7c82 */ /* 0x000fe20008000000 */
[----:B------:R-:W-:-:S05]  /*3410*/  ULDC UR32, c[0x0][0x50c] ;  /* 0x0001430000207ab9 */ /* 0x000fca0000000800 */
.L_x_35:
[----:B------:R-:W-:-:S06]  /*3420*/  UISETP.NE.AND UP0, UPT, UR27, 0x3, UPT ;  /* 0x000000031b00788c */ /* 0x000fcc000bf05270 */
[----:B------:R-:W-:-:S13]  /*3430*/  PLOP3.LUT P2, PT, PT, PT, UP0, 0x80, 0x0 ;  /* 0x000000000000781c */ /* 0x000fda0003f4f008 */
[----:B01---5:R-:W-:Y:S05]  /*3440*/  @!P2 BRA `(.L_x_28) ;  /* 0x000000000004a947 */ /* 0x023fea0003800000 */
[----:B------:R-:W-:Y:S01]  /*3450*/  BPT.TRAP 0x1 ;  /* 0x000000040000795c */ /* 0x000fe20000300000 */
.L_x_28:
[----:B------:R-:W-:Y:S01]  /*3460*/  ULEA UR9, UR19, UR12, 0x3 ;  /* 0x0000000c13097291 */ /* 0x000fe2000f8e183f */
[----:B------:R-:W-:-:S08]  /*3470*/  SHF.L.U32 R229, R227, 0x1f, RZ ;  /* 0x0000001fe3e57819 */ /* 0x000fd000000006ff */
[----:B------:R0:W1:Y:S01]  /*3480*/  SYNCS.PHASECHK.TRANS64.TRYWAIT P1, [UR9], R229 ;  /* 0x000000e5ff0075a7 */ /* 0x0000620008020149 */
[----:B------:R-:W-:Y:S05]  /*3490*/  @!P2 BRA `(.L_x_29) ;  /* 0x000000000004a947 */ /* 0x000fea0003800000 */
[----:B------:R-:W-:Y:S01]  /*34a0*/  BPT.TRAP 0x1 ;  /* 0x000000040000795c */ /* 0x000fe20000300000 */
.L_x_29:
[----:B-1----:R-:W-:Y:S05]  /*34b0*/  @P1 BRA `(.L_x_30) ;  /* 0x0000000000081947 */ /* 0x002fea0003800000 */
[----:B------:R-:W1:Y:S02]  /*34c0*/  SYNCS.PHASECHK.TRANS64.TRYWAIT P1, [UR9], R229 ;  /* 0x000000e5ff0075a7 */ /* 0x000e640008020149 */
[----:B-1----:R-:W-:Y:S05]  /*34d0*/  @!P1 BRA `(.L_x_31) ;  /* 0x000000d0007c9947 */ /* 0x002fea0003800000 */
.L_x_30:
[----:B------:R-:W-:Y:S01]  /*34e0*/  UIADD3 UR9, UR12, 0x180, URZ ;  /* 0x000001800c097890 */ /* 0x000fe2000fffe03f */
[----:B------:R-:W-:Y:S01]  /*34f0*/  WARPGROUP.ARRIVE ;  /* 0x00000000000079c5 */ /* 0x000fe20000000000 */
[----:B------:R-:W-:Y:S02]  /*3500*/  UIADD3 UR10, UR12, 0xb180, URZ ;  /* 0x0000b1800c0a7890 */ /* 0x000fe4000fffe03f */
[----:B------:R-:W-:Y:S02]  /*3510*/  UISETP.NE.AND UP0, UPT, UR7, URZ, UPT ;  /* 0x0000003f0700728c */ /* 0x000fe4000bf05270 */
[----:B------:R-:W-:Y:S02]  /*3520*/  USHF.R.U32.HI UR9, URZ, 0x4, UR9 ;  /* 0x000000043f097899 */ /* 0x000fe40008011609 */
[----:B------:R-:W-:Y:S02]  /*3530*/  USHF.R.U32.HI UR10, URZ, 0x4, UR10 ;  /* 0x000000043f0a7899 */ /* 0x000fe4000801160a */
[----:B------:R-:W-:-:S02]  /*3540*/  USEL UR8, UR8, URZ, !UP0 ;  /* 0x0000003f08087287 */ /* 0x000fc4000c000000 */
[----:B------:R-:W-:Y:S02]  /*3550*/  ULOP3.LUT UR9, UR9, 0x3fff, URZ, 0xc0, !UPT ;  /* 0x00003fff09097892 */ /* 0x000fe4000f8ec03f */
[----:B------:R-:W-:Y:S02]  /*3560*/  ULOP3.LUT UR10, UR10, 0x3fff, URZ, 0xc0, !UPT ;  /* 0x00003fff0a0a7892 */ /* 0x000fe4000f8ec03f */
[----:B------:R-:W-:Y:S02]  /*3570*/  UISETP.NE.U32.AND UP0, UPT, UR8, URZ, UPT ;  /* 0x0000003f0800728c */ /* 0x000fe4000bf05070 */
[----:B------:R-:W-:Y:S02]  /*3580*/  ULOP3.LUT UR8, UR9, 0x10000, URZ, 0xfc, !UPT ;  /* 0x0001000009087892 */ /* 0x000fe4000f8efc3f */
[----:B------:R-:W-:Y:S02]  /*3590*/  ULOP3.LUT UR10, UR10, 0x10000, URZ, 0xfc, !UPT ;  /* 0x000100000a0a7892 */ /* 0x000fe4000f8efc3f */
[----:B------:R-:W-:-:S02]  /*35a0*/  ULEA UR8, UR19, UR8, 0x8 ;  /* 0x0000000813087291 */ /* 0x000fc4000f8e403f */
[----:B------:R-:W-:Y:S01]  /*35b0*/  ULEA UR10, UR19, UR10, 0xa ;  /* 0x0000000a130a7291 */ /* 0x000fe2000f8e503f */
[----:B------:R-:W-:Y:S01]  /*35c0*/  UMOV UR9, 0x80000020 ;  /* 0x8000002000097882 */ /* 0x000fe20000000000 */
[----:B------:R-:W-:Y:S01]  /*35d0*/  UMOV UR11, 0x80000020 ;  /* 0x80000020000b7882 */ /* 0x000fe20000000000 */
[----:B------:R-:W-:-:S06]  /*35e0*/  UIADD3 UR6, UR6, 0x2, URZ ;  /* 0x0000000206067890 */ /* 0x000fcc000fffe03f */
[----:B------:R-:W-:Y:S01]  /*35f0*/  QGMMA.64x256x32.F32.E5M2.E5M2 R24, gdesc[UR8], R24, UP0 ;  /* 0x03e00000081879f3 */ /* 0x000fe2000bf03818 */
[----:B------:R-:W-:Y:S02]  /*3600*/  UIADD3 UR8, UR8, 0x2, URZ ;  /* 0x0000000208087890 */ /* 0x000fe4000fffe03f */
[----:B------:R-:W-:Y:S01]  /*3610*/  UIADD3 UR10, UR10, 0x2, URZ ;  /* 0x000000020a0a7890 */ /* 0x000fe2000fffe03f */
[----:B------:R-:W-:Y:S01]  /*3620*/  UMOV UR9, 0x80000020 ;  /* 0x8000002000097882 */ /* 0x000fe20000000000 */
[----:B------:R-:W-:Y:S01]  /*3630*/  UMOV UR11, 0x80000020 ;  /* 0x80000020000b7882 */ /* 0x000fe20000000000 */
[----:B------:R-:W-:-:S04]  /*3640*/  UISETP.NE.AND UP0, UPT, UR6, UR32, UPT ;  /* 0x000000200600728c */ /* 0x000fc8000bf05270 */
[----:B------:R-:W-:-:S06]  /*3650*/  USEL UR7, URZ, 0x1, UP0 ;  /* 0x000000013f077887 */ /* 0x000fcc0008000000 */
[----:B------:R-:W-:-:S12]  /*3660*/  ISETP.NE.AND P1, PT, RZ, UR7, PT ;  /* 0x00000007ff007c0c */ /* 0x000fd8000bf25270 */
[----:B------:R-:W-:Y:S03]  /*3670*/  QGMMA.64x256x32.F32.E5M2.E5M2 R24, gdesc[UR8], R24, gsb0 ;  /* 0x03e00000081879f3 */ /* 0x000fe60008003818 */
[----:B------:R-:W-:Y:S02]  /*3680*/  WARPGROUP.DEPBAR.LE gsb0, 0x1 ;  /* 0x00008000000079c5 */ /* 0x000fe40000010100 */
[----:B------:R-:W-:Y:S05]  /*3690*/  @!P1 BRA `(.L_x_32) ;  /* 0x0000000c00809947 */ /* 0x000fea0003800000 */
[----:B------:R-:W-:Y:S02]  /*36a0*/  WARPGROUP.DEPBAR.LE gsb0, 0x0 ;  /* 0x00008000000079c5 */ /* 0x000fe40000010000 */
[----:B------:R-:W-:-:S01]  /*36b0*/  FADD R226, R24, R226 ;  /* 0x000000e218e27221 */ /* 0x000fc20000000000 */
[----:B------:R-:W-:Y:S01]  /*36c0*/  FADD R225, R25, R225 ;  /* 0x000000e119e17221 */ /* 0x000fe20000000000 */
[----:B------:R1:W-:Y:S01]  /*36d0*/  STL [R1+0xa0], R227 ;  /* 0x0000a0e301007387 */ /* 0x0003e20000100800 */
[----:B------:R-:W-:-:S01]  /*36e0*/  FADD R224, R26, R224 ;  /* 0x000000e01ae07221 */ /* 0x000fc20000000000 */
[----:B------:R-:W-:Y:S01]  /*36f0*/  FADD R223, R27, R223 ;  /* 0x000000df1bdf7221 */ /* 0x000fe20000000000 */
[----:B------:R-:W-:-:S01]  /*3700*/  FADD R222, R28, R222 ;  /* 0x000000de1cde7221 */ /* 0x000fc20000000000 */
[----:B------:R-:W-:Y:S01]  /*3710*/  FADD R221, R29, R221 ;  /* 0x000000dd1ddd7221 */ /* 0x000fe20000000000 */
[----:B-1----:R-:W3:Y:S04]  /*3720*/  LDL.LU R227, [R1+0x30] ;  /* 0x0000300001e37983 */ /* 0x002ee80000300800 */
[----:B------:R1:W-:Y:S01]  /*3730*/  STL [R1+0xa4], R226 ;  /* 0x0000a4e201007387 */ /* 0x0003e20000100800 */
[----:B------:R-:W-:-:S01]  /*3740*/  FADD R220, R30, R220 ;  /* 0x000000dc1edc7221 */ /* 0x000fc20000000000 */
[----:B------:R-:W-:-:S02]  /*3750*/  FADD R219, R31, R219 ;  /* 0x000000db1fdb7221 */ /* 0x000fc40000000000 */
[----:B-1----:R-:W4:Y:S04]  /*3760*/  LDL.LU R226, [R1+0x2c] ;  /* 0x00002c0001e27983 */ /* 0x002f280000300800 */
[----:B------:R1:W-:Y:S01]  /*3770*/  STL [R1+0xa8], R225 ;  /* 0x0000a8e101007387 */ /* 0x0003e20000100800 */
[----:B------:R-:W-:-:S03]  /*3780*/  FADD R218, R32, R218 ;  /* 0x000000da20da7221 */ /* 0x000fc60000000000 */
[----:B-1----:R-:W2:Y:S04]  /*3790*/  LDL.LU R225, [R1+0x28] ;  /* 0x0000280001e17983 */ /* 0x002ea80000300800 */
        /* <DEDUP_REMOVED lines=9> */
[----:B------:R1:W-:Y:S04]  /*3830*/  STL [R1+0xb8], R221 ;  /* 0x0000b8dd01007387 */ /* 0x0003e80000100800 */
        /* <DEDUP_REMOVED lines=12> */
[----:B-1----:R-:W2:Y:S01]  /*3900*/  LDL.LU R215, [R1] ;  /* 0x0000000001d77983 */ /* 0x002ea20000300800 */
[----:B------:R-:W-:-:S01]  /*3910*/  FADD R214, R36, R214 ;  /* 0x000000d624d67221 */ /* 0x000fc20000000000 */
[----:B------:R-:W-:Y:S01]  /*3920*/  FADD R213, R37, R213 ;  /* 0x000000d525d57221 */ /* 0x000fe20000000000 */
[----:B------:R-:W-:-:S01]  /*3930*/  FADD R212, R38, R212 ;  /* 0x000000d426d47221 */ /* 0x000fc20000000000 */
[----:B------:R-:W-:Y:S01]  /*3940*/  FADD R211, R39, R211 ;  /* 0x000000d327d37221 */ /* 0x000fe20000000000 */
[----:B------:R-:W-:-:S01]  /*3950*/  FADD R210, R40, R210 ;  /* 0x000000d228d27221 */ /* 0x000fc20000000000 */
[----:B------:R-:W-:Y:S01]  /*3960*/  STL [R1+0xd4], R214 ;  /* 0x0000d4d601007387 */ /* 0x000fe20000100800 */
        /* <DEDUP_REMOVED lines=11> */
[----:B------:R1:W-:Y:S01]  /*3a20*/  STL [R1+0xe0], R211 ;  /* 0x0000e0d301007387 */ /* 0x0003e20000100800 */
[----:B------:R-:W-:-:S01]  /*3a30*/  FADD R200, R50, R200 ;  /* 0x000000c832c87221 */ /* 0x000fc20000000000 */
[----:B------:R-:W-:Y:S01]  /*3a40*/  FADD R199, R51, R199 ;  /* 0x000000c733c77221 */ /* 0x000fe20000000000 */
        /* <DEDUP_REMOVED lines=69> */
[----:B-----5:R-:W-:Y:S01]  /*3ea0*/  FADD R0, R121, R0 ;  /* 0x0000000079007221 */ /* 0x020fe20000000000 */
[----:B---3--:R-:W-:-:S01]  /*3eb0*/  FADD R227, R134, R227 ;  /* 0x000000e386e37221 */ /* 0x008fc20000000000 */
[----:B----4-:R-:W-:Y:S01]  /*3ec0*/  FADD R226, R133, R226 ;  /* 0x000000e285e27221 */ /* 0x010fe20000000000 */
[----:B--2---:R-:W-:-:S01]  /*3ed0*/  FADD R225, R132, R225 ;  /* 0x000000e184e17221 */ /* 0x004fc20000000000 */
        /* <DEDUP_REMOVED lines=9> */
[----:B------:R-:W-:-:S05]  /*3f70*/  FADD R215, R122, R215 ;  /* 0x000000d77ad77221 */ /* 0x000fca0000000000 */
[----:B------:R2:W-:Y:S04]  /*3f80*/  STL [R1], R215 ;  /* 0x000000d701007387 */ /* 0x0005e80000100800 */
[----:B------:R3:W-:Y:S04]  /*3f90*/  STL [R1+0x4], R216 ;  /* 0x000004d801007387 */ /* 0x0007e80000100800 */
        /* <DEDUP_REMOVED lines=8> */
[----:B-1----:R-:W4:Y:S04]  /*4020*/  LDL.LU R211, [R1+0x34] ;  /* 0x0000340001d37983 */ /* 0x002f280000300800 */
[----:B------:R1:W-:Y:S04]  /*4030*/  STL [R1+0x28], R225 ;  /* 0x000028e101007387 */ /* 0x0003e80000100800 */
[----:B------:R-:W4:Y:S04]  /*4040*/  LDL.LU R212, [R1+0x38] ;  /* 0x0000380001d47983 */ /* 0x000f280000300800 */
[----:B------:R1:W-:Y:S04]  /*4050*/  STL [R1+0x2c], R226 ;  /* 0x00002ce201007387 */ /* 0x0003e80000100800 */
[----:B------:R-:W4:Y:S04]  /*4060*/  LDL.LU R213, [R1+0x3c] ;  /* 0x00003c0001d57983 */ /* 0x000f280000300800 */
[----:B------:R1:W-:Y:S04]  /*4070*/  STL [R1+0x30], R227 ;  /* 0x000030e301007387 */ /* 0x0003e80000100800 */
[----:B------:R-:W4:Y:S04]  /*4080*/  LDL.LU R214, [R1+0x40] ;  /* 0x0000400001d67983 */ /* 0x000f280000300800 */
[----:B--2---:R-:W2:Y:S04]  /*4090*/  LDL.LU R215, [R1+0x44] ;  /* 0x0000440001d77983 */ /* 0x004ea80000300800 */
[----:B---3--:R-:W3:Y:S04]  /*40a0*/  LDL.LU R216, [R1+0x48] ;  /* 0x0000480001d87983 */ /* 0x008ee80000300800 */
[----:B----4-:R-:W4:Y:S04]  /*40b0*/  LDL.LU R217, [R1+0x4c] ;  /* 0x00004c0001d97983 */ /* 0x010f280000300800 */
[----:B0-----:R-:W4:Y:S04]  /*40c0*/  LDL.LU R218, [R1+0x50] ;  /* 0x0000500001da7983 */ /* 0x001f280000300800 */
[----:B------:R-:W4:Y:S04]  /*40d0*/  LDL.LU R219, [R1+0x54] ;  /* 0x0000540001db7983 */ /* 0x000f280000300800 */
[----:B------:R-:W4:Y:S04]  /*40e0*/  LDL.LU R220, [R1+0x58] ;  /* 0x0000580001dc7983 */ /* 0x000f280000300800 */
[----:B------:R-:W4:Y:S04]  /*40f0*/  LDL.LU R221, [R1+0x5c] ;  /* 0x00005c0001dd7983 */ /* 0x000f280000300800 */
[----:B------:R-:W4:Y:S04]  /*4100*/  LDL.LU R222, [R1+0x60] ;  /* 0x0000600001de7983 */ /* 0x000f280000300800 */
[----:B------:R-:W4:Y:S04]  /*4110*/  LDL.LU R223, [R1+0x64] ;  /* 0x0000640001df7983 */ /* 0x000f280000300800 */
[----:B------:R-:W4:Y:S04]  /*4120*/  LDL.LU R224, [R1+0x68] ;  /* 0x0000680001e07983 */ /* 0x000f280000300800 */
[----:B-1----:R-:W4:Y:S04]  /*4130*/  LDL.LU R225, [R1+0x6c] ;  /* 0x00006c0001e17983 */ /* 0x002f280000300800 */
[----:B------:R-:W4:Y:S04]  /*4140*/  LDL.LU R226, [R1+0x70] ;  /* 0x0000700001e27983 */ /* 0x000f280000300800 */
[----:B------:R-:W4:Y:S01]  /*4150*/  LDL.LU R227, [R1+0x74] ;  /* 0x0000740001e37983 */ /* 0x000f220000300800 */
[----:B------:R-:W-:-:S05]  /*4160*/  FADD R211, R135, R211 ;  /* 0x000000d387d37221 */ /* 0x000fca0000000000 */
[----:B------:R0:W-:Y:S01]  /*4170*/  STL [R1+0x34], R211 ;  /* 0x000034d301007387 */ /* 0x0001e20000100800 */
[----:B------:R-:W-:-:S03]  /*4180*/  FADD R212, R136, R212 ;  /* 0x000000d488d47221 */ /* 0x000fc60000000000 */
[----:B0-----:R1:W5:Y:S01]  /*4190*/  LDL.LU R211, [R1+0xe0] ;  /* 0x0000e00001d37983 */ /* 0x0013620000300800 */
[----:B------:R-:W-:-:S03]  /*41a0*/  FADD R213, R137, R213 ;  /* 0x000000d589d57221 */ /* 0x000fc60000000000 */
[----:B------:R0:W-:Y:S01]  /*41b0*/  STL [R1+0x38], R212 ;  /* 0x000038d401007387 */ /* 0x0001e20000100800 */
[----:B------:R-:W-:-:S01]  /*41c0*/  FADD R214, R138, R214 ;  /* 0x000000d68ad67221 */ /* 0x000fc20000000000 */
[----:B--2---:R-:W-:Y:S02]  /*41d0*/  FADD R215, R139, R215 ;  /* 0x000000d78bd77221 */ /* 0x004fe40000000000 */
[----:B0-----:R1:W5:Y:S01]  /*41e0*/  LDL.LU R212, [R1+0xdc] ;  /* 0x0000dc0001d47983 */ /* 0x0013620000300800 */
[----:B---3--:R-:W-:-:S03]  /*41f0*/  FADD R216, R140, R216 ;  /* 0x000000d88cd87221 */ /* 0x008fc60000000000 */
[----:B------:R0:W-:Y:S01]  /*4200*/  STL [R1+0x3c], R213 ;  /* 0x00003cd501007387 */ /* 0x0001e20000100800 */
[----:B----4-:R-:W-:-:S03]  /*4210*/  FADD R217, R141, R217 ;  /* 0x000000d98dd97221 */ /* 0x010fc60000000000 */
[----:B0-----:R1:W5:Y:S01]  /*4220*/  LDL.LU R213, [R1+0xd8] ;  /* 0x0000d80001d57983 */ /* 0x0013620000300800 */
[----:B------:R-:W-:-:S03]  /*4230*/  FADD R218, R142, R218 ;  /* 0x000000da8eda7221 */ /* 0x000fc60000000000 */
[----:B------:R0:W-:Y:S01]  /*4240*/  STL [R1+0x40], R214 ;  /* 0x000040d601007387 */ /* 0x0001e20000100800 */
[----:B------:R-:W-:-:S01]  /*4250*/  FADD R219, R143, R219 ;  /* 0x000000db8fdb7221 */ /* 0x000fc20000000000 */
[----:B------:R-:W-:Y:S02]  /*4260*/  FADD R220, R144, R220 ;  /* 0x000000dc90dc7221 */ /* 0x000fe40000000000 */
[----:B0-----:R1:W5:Y:S04]  /*4270*/  LDL.LU R214, [R1+0xd4] ;  /* 0x0000d40001d67983 */ /* 0x0013680000300800 */
[----:B------:R0:W-:Y:S01]  /*4280*/  STL [R1+0x44], R215 ;  /* 0x000044d701007387 */ /* 0x0001e20000100800 */
[----:B------:R-:W-:-:S01]  /*4290*/  FADD R221, R145, R221 ;  /* 0x000000dd91dd7221 */ /* 0x000fc20000000000 */
[----:B------:R-:W-:-:S02]  /*42a0*/  FADD R222, R146, R222 ;  /* 0x000000de92de7221 */ /* 0x000fc40000000000 */
[----:B0-----:R1:W5:Y:S04]  /*42b0*/  LDL.LU R215, [R1+0xd0] ;  /* 0x0000d00001d77983 */ /* 0x0013680000300800 */
[----:B------:R0:W-:Y:S01]  /*42c0*/  STL [R1+0x48], R216 ;  /* 0x000048d801007387 */ /* 0x0001e20000100800 */
[----:B------:R-:W-:-:S03]  /*42d0*/  FADD R223, R147, R223 ;  /* 0x000000df93df7221 */ /* 0x000fc60000000000 */
        /* <DEDUP_REMOVED lines=13> */
[----:B------:R0:W-:Y:S04]  /*43b0*/  STL [R1+0x5c], R221 ;  /* 0x00005cdd01007387 */ /* 0x0001e80000100800 */
        /* <DEDUP_REMOVED lines=12> */
[----:B0-----:R1:W5:Y:S01]  /*4480*/  LDL.LU R227, [R1+0xa0] ;  /* 0x0000a00001e37983 */ /* 0x0013620000300800 */
[----:B------:R-:W-:-:S05]  /*4490*/  UMOV UR6, URZ ;  /* 0x0000003f00067c82 */ /* 0x000fca0008000000 */
.L_x_32:
[----:B------:R-:W-:Y:S05]  /*44a0*/  @!P2 BRA `(.L_x_33) ;  /* 0x000000000004a947 */ /* 0x000fea0003800000 */
[----:B------:R-:W-:Y:S01]  /*44b0*/  BPT.TRAP 0x1 ;  /* 0x000000040000795c */ /* 0x000fe20000300000 */
.L_x_33:
[----:B-----5:R3:W-:Y:S04]  /*44c0*/  STL [R1+0xa0], R0 ;  /* 0x0000a00001007387 */ /* 0x0207e80000100800 */
[----:B---3--:R-:W3:Y:S01]  /*44d0*/  LDL R0, [R1+0x7c] ;  /* 0x00007c0001007983 */ /* 0x008ee20000100800 */
[----:B0-----:R-:W-:-:S05]  /*44e0*/  IMAD.U32 R229, RZ, RZ, UR26 ;  /* 0x0000001affe57e24 */ /* 0x001fca000f8e00ff */
[----:B------:R-:W-:-:S05]  /*44f0*/  @P0 LEA R229, R229, UR12, 0x3 ;  /* 0x0000000ce5e50c11 */ /* 0x000fca000f8e18ff */
[----:B------:R-:W-:Y:S01]  /*4500*/  @P0 VIADD R229, R229, 0x58 ;  /* 0x00000058e5e50836 */ /* 0x000fe20000000000 */
[----:B------:R-:W-:-:S06]  /*4510*/  UISETP.GT.U32.AND UP0, UPT, UR13, 0x1, UPT ;  /* 0x000000010d00788c */ /* 0x000fcc000bf04070 */
[----:B------:R-:W-:Y:S02]  /*4520*/  PLOP3.LUT P1, PT, PT, PT, UP0, 0x80, 0x0 ;  /* 0x000000000000781c */ /* 0x000fe40003f2f008 */
[----:B---3--:R-:W-:Y:S02]  /*4530*/  @P0 PRMT R229, R0, 0x654, R229 ;  /* 0x0000065400e50816 */ /* 0x008fe400000000e5 */
[----:B------:R0:W5:Y:S02]  /*4540*/  LDL.LU R0, [R1+0xa0] ;  /* 0x0000a00001007983 */ /* 0x0001640000300800 */
[----:B------:R0:W-:Y:S07]  /*4550*/  @P0 SYNCS.ARRIVE.TRANS64.RED.A1T0 RZ, [R229+URZ], RZ ;  /* 0x000000ffe5ff09a7 */ /* 0x0001ee000810043f */
[----:B------:R-:W-:Y:S05]  /*4560*/  @P1 BRA `(.L_x_34) ;  /* 0x0000000000041947 */ /* 0x000fea0003800000 */
[----:B------:R-:W-:Y:S01]  /*4570*/  BPT.TRAP 0x1 ;  /* 0x000000040000795c */ /* 0x000fe20000300000 */
.L_x_34:
[----:B------:R-:W-:Y:S01]  /*4580*/  UIADD3 UR19, UR19, 0x1, URZ ;  /* 0x0000000113137890 */ /* 0x000fe2000fffe03f */
[C---:B------:R-:W-:Y:S01]  /*4590*/  ISETP.GT.AND P1, PT, R228.reuse, 0x1, PT ;  /* 0x00000001e400780c */ /* 0x040fe20003f24270 */
[----:B------:R-:W-:Y:S01]  /*45a0*/  UIADD3 UR26, UR26, 0x1, URZ ;  /* 0x000000011a1a7890 */ /* 0x000fe2000fffe03f */
[----:B------:R-:W-:Y:S01]  /*45b0*/  VIADD R228, R228, 0xffffffff ;  /* 0xffffffffe4e47836 */ /* 0x000fe20000000000 */
[----:B------:R-:W-:Y:S02]  /*45c0*/  UISETP.NE.AND UP0, UPT, UR19, 0xb, UPT ;  /* 0x0000000b1300788c */ /* 0x000fe4000bf05270 */
[----:B------:R-:W-:Y:S02]  /*45d0*/  UISETP.NE.AND UP1, UPT, UR26, 0xb, UPT ;  /* 0x0000000b1a00788c */ /* 0x000fe4000bf25270 */
[----:B------:R-:W-:Y:S02]  /*45e0*/  USEL UR8, URZ, 0x1, UP0 ;  /* 0x000000013f087887 */ /* 0x000fe40008000000 */
[----:B------:R-:W-:-:S02]  /*45f0*/  USEL UR19, UR19, URZ, UP0 ;  /* 0x0000003f13137287 */ /* 0x000fc40008000000 */
[----:B------:R-:W-:Y:S02]  /*4600*/  USEL UR26, UR26, URZ, UP1 ;  /* 0x0000003f1a1a7287 */ /* 0x000fe40008800000 */
[----:B------:R-:W-:Y:S01]  /*4610*/  LOP3.LUT R227, R227, UR8, RZ, 0x3c, !PT ;  /* 0x00000008e3e37c12 */ /* 0x000fe2000f8e3cff */
[----:B------:R-:W-:Y:S01]  /*4620*/  UMOV UR8, 0x1 ;  /* 0x0000000100087882 */ /* 0x000fe20000000000 */
[----:B------:R-:W-:Y:S08]  /*4630*/  @P1 BRA `(.L_x_35) ;  /* 0xffffffec00781947 */ /* 0x000ff0000383ffff */
.L_x_27:
[----:B------:R-:W-:-:S04]  /*4640*/  UISETP.NE.AND UP0, UPT, UR6, URZ, UPT ;  /* 0x0000003f0600728c */ /* 0x000fc8000bf05270 */
[----:B------:R-:W-:-:S06]  /*4650*/  USEL UR6, URZ, 0x1, !UP0 ;  /* 0x000000013f067887 */ /* 0x000fcc000c000000 */
[----:B------:R-:W-:-:S13]  /*4660*/  ISETP.NE.AND P1, PT, RZ, UR6, PT ;  /* 0x00000006ff007c0c */ /* 0x000fda000bf25270 */
[----:B------:R-:W-:Y:S05]  /*4670*/  @!P1 BRA `(.L_x_36) ;  /* 0x0000000c00dc9947 */ /* 0x000fea0003800000 */
[----:B------:R-:W3:Y:S04]  /*4680*/  LDL.LU R227, [R1+0x74] ;  /* 0x0000740001e37983 */ /* 0x000ee80000300800 */
[----:B---3--:R3:W-:Y:S04]  /*4690*/  STL [R1+0xa0], R227 ;  /* 0x0000a0e301007387 */ /* 0x0087e80000100800 */
[----:B---3--:R-:W3:Y:S04]  /*46a0*/  LDL.LU R227, [R1+0x70] ;  /* 0x0000700001e37983 */ /* 0x008ee80000300800 */
        /* <DEDUP_REMOVED lines=55> */
[----:B---3--:R-:W3:Y:S01]  /*4a20*/  LDL.LU R227, [R1] ;  /* 0x0000000001e37983 */ /* 0x008ee20000300800 */
[----:B------:R-:W-:-:S02]  /*4a30*/  WARPGROUP.DEPBAR.LE gsb0, 0x0 ;  /* 0x00008000000079c5 */ /* 0x000fc40000010000 */
[----:B------:R-:W-:Y:S01]  /*4a40*/  FADD R226, R24, R226 ;  /* 0x000000e218e27221 */ /* 0x000fe20000000000 */
        /* <DEDUP_REMOVED lines=96> */
[----:B-----5:R-:W-:Y:S01]  /*5050*/  FADD R0, R121, R0 ;  /* 0x0000000079007221 */ /* 0x020fe20000000000 */
[----:B---3--:R-:W-:-:S05]  /*5060*/  FADD R227, R122, R227 ;  /* 0x000000e37ae37221 */ /* 0x008fca0000000000 */
[----:B------:R3:W-:Y:S04]  /*5070*/  STL [R1], R227 ;  /* 0x000000e301007387 */ /* 0x0007e80000100800 */
[----:B---3--:R-:W3:Y:S02]  /*5080*/  LDL.LU R227, [R1+0x110] ;  /* 0x0001100001e37983 */ /* 0x008ee40000300800 */
[----:B---3--:R-:W-:-:S05]  /*5090*/  FADD R227, R123, R227 ;  /* 0x000000e37be37221 */ /* 0x008fca0000000000 */
[----:B------:R3:W-:Y:S04]  /*50a0*/  STL [R1+0x4], R227 ;  /* 0x000004e301007387 */ /* 0x0007e80000100800 */
        /* <DEDUP_REMOVED lines=83> */
[----:B------:R3:W-:Y:S02]  /*55e0*/  STL [R1+0x74], R227 ;  /* 0x000074e301007387 */ /* 0x0007e40000100800 */
.L_x_36:
[----:B---3--:R-:W-:-:S04]  /*55f0*/  IMAD.U32 R227, RZ, RZ, UR31 ;  /* 0x0000001fffe37e24 */ /* 0x008fc8000f8e00ff */
[----:B------:R3:W-:Y:S01]  /*5600*/  SYNCS.ARRIVE.TRANS64.A1T0 RZ, [R227+UR29], RZ ;  /* 0x000000ffe3ff79a7 */ /* 0x0007e2000810001d */
[----:B------:R-:W-:Y:S02]  /*5610*/  WARPGROUP.DEPBAR.LE gsb0, 0x0 ;  /* 0x00008000000079c5 */ /* 0x000fe40000010000 */
[----:B------:R-:W4:Y:S02]  /*5620*/  LDC R24, c[0x0][0x28c] ;  /* 0x0000a300ff187b82 */ /* 0x000f240000000800 */
[----:B----4-:R-:W-:-:S13]  /*5630*/  ISETP.GE.AND P1, PT, R24, 0x1, PT ;  /* 0x000000011800780c */ /* 0x010fda0003f26270 */
[----:B---3--:R-:W-:Y:S05]  /*5640*/  @!P1 BRA `(.L_x_37) ;  /* 0x0000000000509947 */ /* 0x008fea0003800000 */
[----:B------:R-:W-:-:S06]  /*5650*/  UISETP.NE.AND UP0, UPT, UR27, 0x3, UPT ;  /* 0x000000031b00788c */ /* 0x000fcc000bf05270 */
[----:B------:R-:W-:-:S13]  /*5660*/  PLOP3.LUT P1, PT, PT, PT, UP0, 0x80, 0x0 ;  /* 0x000000000000781c */ /* 0x000fda0003f2f008 */
[----:B------:R-:W-:Y:S05]  /*5670*/  @!P1 BRA `(.L_x_38) ;  /* 0x0000000000049947 */ /* 0x000fea0003800000 */
[----:B------:R-:W-:Y:S01]  /*5680*/  BPT.TRAP 0x1 ;  /* 0x000000040000795c */ /* 0x000fe20000300000 */
.L_x_38:
[----:B------:R-:W3:Y:S01]  /*5690*/  LDL R227, [R1+0x7c] ;  /* 0x00007c0001e37983 */ /* 0x000ee20000100800 */
[----:B------:R-:W-:-:S05]  /*56a0*/  VOTEU.ANY UP0, P0 ;  /* 0x00000000003f7886 */ /* 0x000fca0000000100 */
[----:B------:R-:W-:Y:S02]  /*56b0*/  @UP0 UIADD3 UR6, UR16, UR5, URZ ;  /* 0x0000000510060290 */ /* 0x000fe4000fffe03f */
[----:B------:R-:W-:-:S04]  /*56c0*/  UISETP.GT.U32.AND UP0, UPT, UR13, 0x1, UPT ;  /* 0x000000010d00788c */ /* 0x000fc8000bf04070 */
[----:B------:R-:W-:Y:S02]  /*56d0*/  IMAD.U32 R24, RZ, RZ, UR6 ;  /* 0x00000006ff187e24 */ /* 0x000fe4000f8e00ff */
[----:B------:R-:W-:Y:S01]  /*56e0*/  IMAD.U32 R27, RZ, RZ, UR6 ;  /* 0x00000006ff1b7e24 */ /* 0x000fe2000f8e00ff */
[----:B------:R-:W-:Y:S01]  /*56f0*/  PLOP3.LUT P1, PT, PT, PT, UP0, 0x80, 0x0 ;  /* 0x000000000000781c */ /* 0x000fe20003f2f008 */
[----:B------:R-:W-:-:S05]  /*5700*/  @P0 IMAD.WIDE.U32 R24, R24, -0x45d1745d, RZ ;  /* 0xba2e8ba318180825 */ /* 0x000fca00078e00ff */
[----:B------:R-:W-:-:S05]  /*5710*/  @P0 SHF.R.U32.HI R24, RZ, 0x3, R25 ;  /* 0x00000003ff180819 */ /* 0x000fca0000011619 */
[----:B------:R-:W-:-:S05]  /*5720*/  @P0 IMAD R24, R24, -0xb, R27 ;  /* 0xfffffff518180824 */ /* 0x000fca00078e021b */
[----:B------:R-:W-:-:S05]  /*5730*/  @P0 LEA R24, R24, UR12, 0x3 ;  /* 0x0000000c18180c11 */ /* 0x000fca000f8e18ff */
[----:B------:R-:W-:-:S05]  /*5740*/  @P0 VIADD R24, R24, 0x58 ;  /* 0x0000005818180836 */ /* 0x000fca0000000000 */
[----:B---3--:R-:W-:-:S04]  /*5750*/  @P0 PRMT R24, R227, 0x654, R24 ;  /* 0x00000654e3180816 */ /* 0x008fc80000000018 */
[----:B------:R3:W-:Y:S01]  /*5760*/  @P0 SYNCS.ARRIVE.TRANS64.RED.A1T0 RZ, [R24+URZ], RZ ;  /* 0x000000ff18ff09a7 */ /* 0x0007e2000810043f */
[----:B------:R-:W-:Y:S05]  /*5770*/  @P1 BRA `(.L_x_37) ;  /* 0x0000000000041947 */ /* 0x000fea0003800000 */
[----:B------:R-:W-:Y:S01]  /*5780*/  BPT.TRAP 0x1 ;  /* 0x000000040000795c */ /* 0x000fe20000300000 */
.L_x_37:
[----:B------:R-:W4:Y:S01]  /*5790*/  S2R R25, SR_TID.X ;  /* 0x0000000000197919 */ /* 0x000f220000002100 */
[----:B---3--:R-:W-:Y:S01]  /*57a0*/  IMAD.U32 R24, RZ, RZ, UR30 ;  /* 0x0000001eff187e24 */ /* 0x008fe2000f8e00ff */
[----:B------:R-:W-:Y:S01]  /*57b0*/  UIADD3 UR5, UR28, UR5, URZ ;  /* 0x000000051c057290 */ /* 0x000fe2000fffe03f */
[----:B------:R-:W3:Y:S01]  /*57c0*/  LDC R35, c[0x0][0x288] ;  /* 0x0000a200ff237b82 */ /* 0x000ee20000000800 */
[----:B------:R-:W-:Y:S02]  /*57d0*/  UISETP.GE.U32.AND UP1, UPT, UR28, 0xb, UPT ;  /* 0x0000000b1c00788c */ /* 0x000fe4000bf26070 */
[----:B------:R-:W-:Y:S01]  /*57e0*/  SHF.L.U32 R24, R24, 0x1f, RZ ;  /* 0x0000001f18187819 */ /* 0x000fe200000006ff */
[----:B------:R-:W-:Y:S02]  /*57f0*/  UISETP.GT.U32.AND UP0, UPT, UR5, 0xa, UPT ;  /* 0x0000000a0500788c */ /* 0x000fe4000bf04070 */
[----:B------:R-:W-:Y:S01]  /*5800*/  UIMAD.WIDE.U32 UR6, UR5, -0x45d1745d, URZ ;  /* 0xba2e8ba3050678a5 */ /* 0x000fe2000f8e003f */
[----:B------:R-:W0:Y:S01]  /*5810*/  SYNCS.PHASECHK.TRANS64.TRYWAIT P1, [UR17+0x8], R24 ;  /* 0x00000818ff0075a7 */ /* 0x000e220008020151 */
[----:B------:R-:W-:-:S02]  /*5820*/  UISETP.LT.U32.AND UP0, UPT, UR28, 0xb, UP0 ;  /* 0x0000000b1c00788c */ /* 0x000fc40008701070 */
[----:B------:R-:W-:Y:S02]  /*5830*/  USHF.R.U32.HI UR6, URZ, 0x3, UR7 ;  /* 0x000000033f067899 */ /* 0x000fe40008011607 */
[----:B------:R-:W-:Y:S02]  /*5840*/  USEL UR8, URZ, 0x1, !UP0 ;  /* 0x000000013f087887 */ /* 0x000fe4000c000000 */
[----:B------:R-:W-:Y:S02]  /*5850*/  UIMAD UR5, UR6, -0xb, UR5 ;  /* 0xfffffff5060578a4 */ /* 0x000fe4000f8e0205 */
[----:B------:R-:W-:-:S04]  /*5860*/  ULOP3.LUT UR4, UR4, UR8, URZ, 0x3c, !UPT ;  /* 0x0000000804047292 */ /* 0x000fc8000f8e3c3f */
[----:B------:R-:W-:Y:S01]  /*5870*/  @UP1 ULOP3.LUT UR4, UR4, 0x1, UR6, 0x78, !UPT ;  /* 0x0000000104041892 */ /* 0x000fe2000f8e7806 */
[----:B----4-:R-:W-:-:S04]  /*5880*/  SHF.R.S32.HI R26, RZ, 0x1f, R25 ;  /* 0x0000001fff1a7819 */ /* 0x010fc80000011419 */
[----:B------:R-:W-:-:S04]  /*5890*/  LEA.HI R26, R26, R25, RZ, 0x7 ;  /* 0x000000191a1a7211 */ /* 0x000fc800078f38ff */
[----:B------:R-:W-:-:S05]  /*58a0*/  LOP3.LUT R26, R26, 0xffffff80, RZ, 0xc0, !PT ;  /* 0xffffff801a1a7812 */ /* 0x000fca00078ec0ff */
[----:B------:R-:W-:-:S05]  /*58b0*/  IMAD.IADD R26, R25, 0x1, -R26 ;  /* 0x00000001191a7824 */ /* 0x000fca00078e0a1a */
[----:B------:R-:W-:-:S04]  /*58c0*/  SHF.R.S32.HI R25, RZ, 0x1f, R26 ;  /* 0x0000001fff197819 */ /* 0x000fc8000001141a */
[----:B------:R-:W-:-:S04]  /*58d0*/  LEA.HI R25, R25, R26, RZ, 0x2 ;  /* 0x0000001a19197211 */ /* 0x000fc800078f10ff */
[----:B------:R-:W-:-:S05]  /*58e0*/  LOP3.LUT R25, R25, 0xfffffffc, RZ, 0xc0, !PT ;  /* 0xfffffffc19197812 */ /* 0x000fca00078ec0ff */
[----:B------:R-:W-:-:S04]  /*58f0*/  IMAD.IADD R40, R26, 0x1, -R25 ;  /* 0x000000011a287824 */ /* 0x000fc800078e0a19 */
[----:B------:R-:W-:Y:S01]  /*5900*/  IMAD.SHL.U32 R32, R40, 0x2, RZ ;  /* 0x0000000228207824 */ /* 0x000fe200078e00ff */
[----:B0--3--:R-:W-:Y:S06]  /*5910*/  @!P1 BRA `(.L_x_39) ;  /* 0x000000ac008c9947 */ /* 0x009fec0003800000 */
.L_x_332:
[----:B------:R3:W-:Y:S01]  /*5920*/  STL [R1+0xa4], R2 ;  /* 0x0000a40201007387 */ /* 0x0007e20000100800 */
[----:B------:R-:W-:Y:S01]  /*5930*/  ULDC UR8, c[0x0][0x284] ;  /* 0x0000a10000087ab9 */ /* 0x000fe20000000800 */
[----:B------:R-:W-:Y:S01]  /*5940*/  SHF.R.S32.HI R33, RZ, 0x1f, R32 ;  /* 0x0000001fff217819 */ /* 0x000fe20000011420 */
[----:B------:R-:W-:Y:S01]  /*5950*/  ULDC.64 UR6, c[0x0][0x5d0] ;  /* 0x0001740000067ab9 */ /* 0x000fe20000000a00 */
[----:B---3--:R-:W3:Y:S04]  /*5960*/  LDL.LU R2, [R1+0x8c] ;  /* 0x00008c0001027983 */ /* 0x008ee80000300800 */
[----:B-----5:R4:W-:Y:S04]  /*5970*/  STL [R1+0xa0], R0 ;  /* 0x0000a00001007387 */ /* 0x0209e80000100800 */
[----:B------:R-:W2:Y:S04]  /*5980*/  LDL R227, [R1+0x78] ;  /* 0x0000780001e37983 */ /* 0x000ea80000100800 */
[----:B----4-:R-:W4:Y:S01]  /*5990*/  LDL R0, [R1+0x88] ;  /* 0x0000880001007983 */ /* 0x010f220000100800 */
[----:B---3--:R-:W-:-:S03]  /*59a0*/  IMAD.SHL.U32 R37, R2, 0x100, RZ ;  /* 0x0000010002257824 */ /* 0x008fc600078e00ff */
[----:B------:R3:W5:Y:S01]  /*59b0*/  LDL.LU R2, [R1+0xa4] ;  /* 0x0000a40001027983 */ /* 0x0007620000300800 */
[----:B----4-:R-:W-:-:S03]  /*59c0*/  IMAD.SHL.U32 R34, R0, 0x40, RZ ;  /* 0x0000004000227824 */ /* 0x010fc600078e00ff */
[----:B------:R3:W5:Y:S02]  /*59d0*/  LDL.LU R0, [R1+0xa0] ;  /* 0x0000a00001007983 */ /* 0x0007640000300800 */
[----:B------:R-:W-:Y:S02]  /*59e0*/  ISETP.GE.AND P1, PT, R34, UR8, PT ;  /* 0x0000000822007c0c */ /* 0x000fe4000bf26270 */
[----:B--2---:R-:W-:Y:S02]  /*59f0*/  SHF.R.S32.HI R38, RZ, 0x1f, R227 ;  /* 0x0000001fff267819 */ /* 0x004fe400000114e3 */
[----:B------:R-:W-:Y:S01]  /*5a00*/  ISETP.GE.OR P1, PT, R37, R35, P1 ;  /* 0x000000232500720c */ /* 0x000fe20000f26670 */
[----:B0-----:R-:W-:-:S04]  /*5a10*/  IMAD.WIDE.U32 R24, R227, UR6, R32 ;  /* 0x00000006e3187c25 */ /* 0x001fc8000f8e0020 */
[----:B------:R-:W-:Y:S01]  /*5a20*/  IMAD R26, R38, UR6, RZ ;  /* 0x00000006261a7c24 */ /* 0x000fe2000f8e02ff */
[----:B------:R-:W-:Y:S02]  /*5a30*/  SHF.R.S32.HI R36, RZ, 0x1f, R37 ;  /* 0x0000001fff247819 */ /* 0x000fe40000011425 */
[----:B------:R-:W-:Y:S01]  /*5a40*/  IADD3 R24, P2, R37, R24, RZ ;  /* 0x0000001825187210 */ /* 0x000fe20007f5e0ff */
[----:B------:R-:W-:-:S05]  /*5a50*/  IMAD R27, R227, UR7, R26 ;  /* 0x00000007e31b7c24 */ /* 0x000fca000f8e021a */
[----:B------:R-:W-:Y:S01]  /*5a60*/  IADD3.X R25, R36, R25, R27, P2, !PT ;  /* 0x0000001924197210 */ /* 0x000fe200017fe41b */
[----:B---3--:R-:W-:Y:S06]  /*5a70*/  @P1 BRA `(.L_x_40) ;  /* 0x0000008c00cc1947 */ /* 0x008fec0003800000 */
[----:B------:R0:W-:Y:S01]  /*5a80*/  STL.64 [R1+0xa8], R4 ;  /* 0x0000a80401007387 */ /* 0x0001e20000100a00 */
[----:B------:R-:W2:Y:S01]  /*5a90*/  LDC.64 R28, c[0x0][0x5c8] ;  /* 0x00017200ff1c7b82 */ /* 0x000ea20000000a00 */
[----:B------:R-:W-:Y:S02]  /*5aa0*/  ULDC.64 UR6, c[0x0][0x5c0] ;  /* 0x0001700000067ab9 */ /* 0x000fe40000000a00 */
[----:B0-----:R-:W3:Y:S04]  /*5ab0*/  LDL.64 R4, [R1+0x90] ;  /* 0x0000900001047983 */ /* 0x001ee80000100a00 */
[----:B-----5:R0:W-:Y:S04]  /*5ac0*/  STL [R1+0xa4], R2 ;  /* 0x0000a40201007387 */ /* 0x0201e80000100800 */
[----:B0-----:R-:W3:Y:S04]  /*5ad0*/  LDL.LU R2, [R1+0x88] ;  /* 0x0000880001027983 */ /* 0x001ee80000300800 */
[----:B------:R0:W-:Y:S04]  /*5ae0*/  STL [R1+0xa0], R0 ;  /* 0x0000a00001007387 */ /* 0x0001e80000100800 */
[----:B0-----:R-:W4:Y:S01]  /*5af0*/  LDL R0, [R1+0x98] ;  /* 0x0000980001007983 */ /* 0x001f220000100800 */
[----:B---3--:R-:W-:-:S03]  /*5b00*/  IMAD.WIDE R30, R2, 0x40, R4 ;  /* 0x00000040021e7825 */ /* 0x008fc600078e0204 */
[----:B------:R0:W5:Y:S04]  /*5b10*/  LDL.LU.64 R4, [R1+0xa8] ;  /* 0x0000a80001047983 */ /* 0x0001680000300a00 */
[----:B------:R0:W5:Y:S01]  /*5b20*/  LDL.LU R2, [R1+0xa4] ;  /* 0x0000a40001027983 */ /* 0x0001620000300800 */
[-C--:B--2---:R-:W-:Y:S02]  /*5b30*/  IMAD R26, R31, R28.reuse, RZ ;  /* 0x0000001c1f1a7224 */ /* 0x084fe400078e02ff */
[----:B------:R-:W-:-:S04]  /*5b40*/  IMAD.WIDE.U32 R24, R30, R28, R24 ;  /* 0x0000001c1e187225 */ /* 0x000fc800078e0018 */
[----:B------:R-:W-:Y:S01]  /*5b50*/  IMAD R27, R30, R29, R26 ;  /* 0x0000001d1e1b7224 */ /* 0x000fe200078e021a */
[----:B------:R-:W-:Y:S01]  /*5b60*/  LEA R26, P1, R28, R24, 0x3 ;  /* 0x000000181c1a7211 */ /* 0x000fe200078218ff */
[----:B----4-:R-:W-:Y:S01]  /*5b70*/  IMAD.IADD R39, R0, 0x1, -R34 ;  /* 0x0000000100277824 */ /* 0x010fe200078e0a22 */
[----:B------:R-:W-:Y:S01]  /*5b80*/  IADD3 R24, P2, R24, UR6, RZ ;  /* 0x0000000618187c10 */ /* 0x000fe2000ff5e0ff */
[----:B------:R0:W5:Y:S01]  /*5b90*/  LDL.LU R0, [R1+0xa0] ;  /* 0x0000a00001007983 */ /* 0x0001620000300800 */
[----:B------:R-:W-:Y:S01]  /*5ba0*/  IMAD.IADD R27, R25, 0x1, R27 ;  /* 0x00000001191b7824 */ /* 0x000fe200078e021b */
[----:B------:R-:W-:-:S04]  /*5bb0*/  IADD3 R26, P4, R26, UR6, RZ ;  /* 0x000000061a1a7c10 */ /* 0x000fc8000ff9e0ff */
[----:B------:R-:W-:Y:S01]  /*5bc0*/  LEA.HI.X R29, R28, R27, R29, 0x3, P1 ;  /* 0x0000001b1c1d7211 */ /* 0x000fe200008f1c1d */
[----:B------:R-:W-:Y:S01]  /*5bd0*/  IMAD R28, R40, -0x2, R35 ;  /* 0xfffffffe281c7824 */ /* 0x000fe200078e0223 */
[----:B------:R-:W-:Y:S01]  /*5be0*/  FSETP.NEU.AND P1, PT, RZ, UR25, PT ;  /* 0x00000019ff007c0b */ /* 0x000fe2000bf2d000 */
[----:B------:R-:W-:Y:S01]  /*5bf0*/  BSSY B0, `(.L_x_40) ;  /* 0x00008db000007945 */ /* 0x000fe20003800000 */
[----:B------:R-:W-:Y:S02]  /*5c00*/  IADD3.X R25, R27, UR7, RZ, P2, !PT ;  /* 0x000000071b197c10 */ /* 0x000fe400097fe4ff */
[----:B------:R-:W-:Y:S01]  /*5c10*/  IADD3.X R27, R29, UR7, RZ, P4, !PT ;  /* 0x000000071d1b7c10 */ /* 0x000fe2000a7fe4ff */
[----:B------:R-:W-:-:S08]  /*5c20*/  IMAD.IADD R34, R28, 0x1, -R37 ;  /* 0x000000011c227824 */ /* 0x000fd000078e0a25 */
[----:B0-----:R-:W-:Y:S05]  /*5c30*/  @!P1 BRA `(.L_x_41) ;  /* 0x0000006800d89947 */ /* 0x001fea0003800000 */
[----:B------:R-:W-:Y:S01]  /*5c40*/  ULDC.64 UR6, c[0x0][0x5b8] ;  /* 0x00016e0000067ab9 */ /* 0x000fe20000000a00 */
[----:B------:R-:W-:Y:S01]  /*5c50*/  ULDC.64 UR8, c[0x0][0x5a8] ;  /* 0x00016a0000087ab9 */ /* 0x000fe20000000a00 */
[----:B------:R-:W-:Y:S01]  /*5c60*/  IMAD.WIDE.U32 R32, R227, UR6, R32 ;  /* 0x00000006e3207c25 */ /* 0x000fe2000f8e0020 */
[----:B------:R-:W-:Y:S03]  /*5c70*/  BSSY B1, `(.L_x_42) ;  /* 0x0000010000017945 */ /* 0x000fe60003800000 */
[----:B------:R-:W-:Y:S01]  /*5c80*/  IMAD R28, R38, UR6, RZ ;  /* 0x00000006261c7c24 */ /* 0x000fe2000f8e02ff */
[----:B------:R-:W-:-:S03]  /*5c90*/  IADD3 R32, P1, R37, R32, RZ ;  /* 0x0000002025207210 */ /* 0x000fc60007f3e0ff */
[----:B------:R-:W-:Y:S01]  /*5ca0*/  IMAD R29, R227, UR7, R28 ;  /* 0x00000007e31d7c24 */ /* 0x000fe2000f8e021c */
[----:B------:R-:W-:Y:S02]  /*5cb0*/  ULDC.64 UR6, c[0x0][0x5b0] ;  /* 0x00016c0000067ab9 */ /* 0x000fe40000000a00 */
[----:B------:R-:W-:Y:S02]  /*5cc0*/  IMAD R35, R31, UR6, RZ ;  /* 0x000000061f237c24 */ /* 0x000fe4000f8e02ff */
[----:B------:R-:W-:Y:S02]  /*5cd0*/  IADD3.X R33, R36, R33, R29, P1, !PT ;  /* 0x0000002124217210 */ /* 0x000fe40000ffe41d */
[----:B------:R-:W-:Y:S01]  /*5ce0*/  ISETP.GE.AND P1, PT, R39, 0x1, PT ;  /* 0x000000012700780c */ /* 0x000fe20003f26270 */
[C---:B------:R-:W-:Y:S02]  /*5cf0*/  IMAD R35, R30.reuse, UR7, R35 ;  /* 0x000000071e237c24 */ /* 0x040fe4000f8e0223 */
[----:B------:R-:W-:Y:S01]  /*5d00*/  IMAD.WIDE.U32 R28, R30, UR6, R32 ;  /* 0x000000061e1c7c25 */ /* 0x000fe2000f8e0020 */
[----:B------:R-:W-:-:S02]  /*5d10*/  ISETP.LT.OR P5, PT, R34, 0x1, !P1 ;  /* 0x000000012200780c */ /* 0x000fc40004fa1670 */
[----:B------:R-:W-:-:S04]  /*5d20*/  IADD3 R28, P2, R28, UR8, RZ ;  /* 0x000000081c1c7c10 */ /* 0x000fc8000ff5e0ff */
[--C-:B------:R-:W-:Y:S02]  /*5d30*/  IADD3.X R29, R29, UR9, R35.reuse, P2, !PT ;  /* 0x000000091d1d7c10 */ /* 0x100fe400097fe423 */
[----:B------:R-:W-:-:S05]  /*5d40*/  PRMT R35, RZ, 0x7610, R35 ;  /* 0x00007610ff237816 */ /* 0x000fca0000000023 */
[----:B------:R-:W-:Y:S05]  /*5d50*/  @P5 BRA `(.L_x_43) ;  /* 0x0000000000045947 */ /* 0x000fea0003800000 */
[----:B------:R0:W5:Y:S02]  /*5d60*/  LDG.E.U8 R35, desc[UR22][R28.64] ;  /* 0x000000161c237981 */ /* 0x000164000c1e1100 */
.L_x_43:
[----:B------:R-:W-:Y:S05]  /*5d70*/  BSYNC B1 ;  /* 0x0000000000017941 */ /* 0x000fea0003800000 */
.L_x_42:
[----:B-----5:R-:W-:Y:S01]  /*5d80*/  LOP3.LUT R35, R35, 0xff, RZ, 0xc0, !PT ;  /* 0x000000ff23237812 */ /* 0x020fe200078ec0ff */
[----:B------:R-:W-:Y:S01]  /*5d90*/  BSSY B1, `(.L_x_44) ;  /* 0x000000b000017945 */ /* 0x000fe20003800000 */
[----:B------:R-:W-:Y:S02]  /*5da0*/  ISETP.LT.OR P4, PT, R34, 0x2, !P1 ;  /* 0x000000022200780c */ /* 0x000fe40004f81670 */
[----:B------:R-:W-:-:S05]  /*5db0*/  F2FP.F16.E5M2.UNPACK_B R35, R35 ;  /* 0x00000023ff23723e */ /* 0x000fca00020004ff */
[----:B------:R-:W-:-:S05]  /*5dc0*/  HADD2.F32 R35, -RZ, R35.H0_H0 ;  /* 0x20000023ff237230 */ /* 0x000fca0000004100 */
[----:B------:R-:W-:-:S04]  /*5dd0*/  FMUL R35, R35, UR25 ;  /* 0x0000001923237c20 */ /* 0x000fc80008400000 */
[----:B------:R-:W-:-:S05]  /*5de0*/  FFMA R35, R226, UR24, R35 ;  /* 0x00000018e2237c23 */ /* 0x000fca0008000023 */
[----:B------:R-:W-:Y:S02]  /*5df0*/  F2FP.SATFINITE.E5M2.F32.PACK_AB_MERGE_C R37, RZ, R35, RZ ;  /* 0x00000023ff25723e */ /* 0x000fe400048060ff */
[----:B------:R-:W-:-:S03]  /*5e00*/  PRMT R35, RZ, 0x7610, R35 ;  /* 0x00007610ff237816 */ /* 0x000fc60000000023 */
[----:B------:R2:W-:Y:S01]  /*5e10*/  @!P5 STG.E.U8 desc[UR22][R24.64], R37 ;  /* 0x000000251800d986 */ /* 0x0005e2000c101116 */
[----:B------:R-:W-:Y:S05]  /*5e20*/  @P4 BRA `(.L_x_45) ;  /* 0x0000000000044947 */ /* 0x000fea0003800000 */
[----:B------:R3:W5:Y:S02]  /*5e30*/  LDG.E.U8 R35, desc[UR22][R28.64+0x1] ;  /* 0x000001161c237981 */ /* 0x000764000c1e1100 */
.L_x_45:
[----:B------:R-:W-:Y:S05]  /*5e40*/  BSYNC B1 ;  /* 0x0000000000017941 */ /* 0x000fea0003800000 */
.L_x_44:
[----:B-----5:R-:W-:Y:S01]  /*5e50*/  LOP3.LUT R35, R35, 0xff, RZ, 0xc0, !PT ;  /* 0x000000ff23237812 */ /* 0x020fe200078ec0ff */
[----:B------:R-:W-:Y:S01]  /*5e60*/  BSSY B1, `(.L_x_46) ;  /* 0x0000013000017945 */ /* 0x000fe20003800000 */
[----:B--2---:R-:W-:Y:S02]  /*5e70*/  IADD3 R37, P2, R30, 0x8, RZ ;  /* 0x000000081e257810 */ /* 0x004fe40007f5e0ff */
[----:B------:R-:W-:-:S03]  /*5e80*/  F2FP.F16.E5M2.UNPACK_B R35, R35 ;  /* 0x00000023ff23723e */ /* 0x000fc600020004ff */
[----:B------:R-:W-:Y:S01]  /*5e90*/  IMAD.X R31, RZ, RZ, R31, P2 ;  /* 0x000000ffff1f7224 */ /* 0x000fe200010e061f */
[----:B------:R-:W-:Y:S01]  /*5ea0*/  ISETP.GE.AND P2, PT, R39, 0x9, PT ;  /* 0x000000092700780c */ /* 0x000fe20003f46270 */
[----:B------:R-:W-:Y:S02]  /*5eb0*/  HADD2.F32 R35, -RZ, R35.H0_H0 ;  /* 0x20000023ff237230 */ /* 0x000fe40000004100 */
[----:B------:R-:W-:Y:S01]  /*5ec0*/  IMAD R36, R31, UR6, RZ ;  /* 0x000000061f247c24 */ /* 0x000fe2000f8e02ff */
[----:B------:R-:W-:Y:S01]  /*5ed0*/  ISETP.LT.OR P5, PT, R34, 0x1, !P2 ;  /* 0x000000012200780c */ /* 0x000fe200057a1670 */
[----:B------:R-:W-:-:S04]  /*5ee0*/  IMAD.WIDE.U32 R32, R37, UR6, R32 ;  /* 0x0000000625207c25 */ /* 0x000fc8000f8e0020 */
[----:B------:R-:W-:Y:S01]  /*5ef0*/  FMUL R30, R35, UR25 ;  /* 0x00000019231e7c20 */ /* 0x000fe20008400000 */
[----:B------:R-:W-:-:S03]  /*5f00*/  IMAD R37, R37, UR7, R36 ;  /* 0x0000000725257c24 */ /* 0x000fc6000f8e0224 */
[----:B------:R-:W-:Y:S01]  /*5f10*/  FFMA R225, R225, UR24, R30 ;  /* 0x00000018e1e17c23 */ /* 0x000fe2000800001e */
[----:B------:R-:W-:Y:S02]  /*5f20*/  IADD3 R30, P6, R32, UR8, RZ ;  /* 0x00000008201e7c10 */ /* 0x000fe4000ffde0ff */
[----:B------:R-:W-:Y:S02]  /*5f30*/  PRMT R32, RZ, 0x7610, R32 ;  /* 0x00007610ff207816 */ /* 0x000fe40000000020 */
[----:B------:R-:W-:Y:S02]  /*5f40*/  F2FP.SATFINITE.E5M2.F32.PACK_AB_MERGE_C R225, RZ, R225, RZ ;  /* 0x000000e1ffe1723e */ /* 0x000fe400048060ff */
[----:B------:R-:W-:-:S03]  /*5f50*/  IADD3.X R31, R33, UR9, R37, P6, !PT ;  /* 0x00000009211f7c10 */ /* 0x000fc6000b7fe425 */
[----:B------:R2:W-:Y:S01]  /*5f60*/  @!P4 STG.E.U8 desc[UR22][R24.64+0x1], R225 ;  /* 0x000001e11800c986 */ /* 0x0005e2000c101116 */
[----:B------:R-:W-:Y:S05]  /*5f70*/  @P5 BRA `(.L_x_47) ;  /* 0x0000000000045947 */ /* 0x000fea0003800000 */
[----:B------:R4:W5:Y:S02]  /*5f80*/  LDG.E.U8 R32, desc[UR22][R30.64] ;  /* 0x000000161e207981 */ /* 0x000964000c1e1100 */
.L_x_47:
[----:B------:R-:W-:Y:S05]  /*5f90*/  BSYNC B1 ;  /* 0x0000000000017941 */ /* 0x000fea0003800000 */
.L_x_46:
[----:B-----5:R-:W-:Y:S01]  /*5fa0*/  LOP3.LUT R32, R32, 0xff, RZ, 0xc0, !PT ;  /* 0x000000ff20207812 */ /* 0x020fe200078ec0ff */
[----:B------:R-:W-:Y:S01]  /*5fb0*/  BSSY B1, `(.L_x_48) ;  /* 0x000000b000017945 */ /* 0x000fe20003800000 */
[----:B------:R-:W-:Y:S02]  /*5fc0*/  ISETP.LT.OR P4, PT, R34, 0x2, !P2 ;  /* 0x000000022200780c */ /* 0x000fe40005781670 */
[----:B------:R-:W-:-:S05]  /*5fd0*/  F2FP.F16.E5M2.UNPACK_B R32, R32 ;  /* 0x00000020ff20723e */ /* 0x000fca00020004ff */
[----:B------:R-:W-:-:S05]  /*5fe0*/  HADD2.F32 R32, -RZ, R32.H0_H0 ;  /* 0x20000020ff207230 */ /* 0x000fca0000004100 */
[----:B------:R-:W-:Y:S01]  /*5ff0*/  FMUL R33, R32, UR25 ;  /* 0x0000001920217c20 */ /* 0x000fe20008400000 */
[----:B------:R-:W-:-:S03]  /*6000*/  PRMT R32, RZ, 0x7610, R32 ;  /* 0x00007610ff207816 */ /* 0x000fc60000000020 */
[----:B------:R-:W-:-:S05]  /*6010*/  FFMA R33, R224, UR24, R33 ;  /* 0x00000018e0217c23 */ /* 0x000fca0008000021 */
[----:B------:R-:W-:-:S05]  /*6020*/  F2FP.SATFINITE.E5M2.F32.PACK_AB_MERGE_C R33, RZ, R33, RZ ;  /* 0x00000021ff21723e */ /* 0x000fca00048060ff */
[----:B------:R0:W-:Y:S01]  /*6030*/  @!P5 STG.E.U8 desc[UR22][R26.64], R33 ;  /* 0x000000211a00d986 */ /* 0x0001e2000c101116 */
[----:B------:R-:W-:Y:S05]  /*6040*/  @P4 BRA `(.L_x_49) ;  /* 0x0000000000044947 */ /* 0x000fea0003800000 */
[----:B------:R0:W5:Y:S02]  /*6050*/  LDG.E.U8 R32, desc[UR22][R30.64+0x1] ;  /* 0x000001161e207981 */ /* 0x000164000c1e1100 */
.L_x_49:
[----:B------:R-:W-:Y:S05]  /*6060*/  BSYNC B1 ;  /* 0x0000000000017941 */ /* 0x000fea0003800000 */
.L_x_48:
[----:B-----5:R-:W-:Y:S01]  /*6070*/  LOP3.LUT R32, R32, 0xff, RZ, 0xc0, !PT ;  /* 0x000000ff20207812 */ /* 0x020fe200078ec0ff */
[----:B------:R-:W-:Y:S01]  /*6080*/  BSSY B1, `(.L_x_50) ;  /* 0x000000b000017945 */ /* 0x000fe20003800000 */
[----:B------:R-:W-:Y:S02]  /*6090*/  ISETP.LT.OR P5, PT, R34, 0x9, !P1 ;  /* 0x000000092200780c */ /* 0x000fe40004fa1670 */
[----:B------:R-:W-:-:S05]  /*60a0*/  F2FP.F16.E5M2.UNPACK_B R32, R32 ;  /* 0x00000020ff20723e */ /* 0x000fca00020004ff */
[----:B------:R-:W-:-:S05]  /*60b0*/  HADD2.F32 R32, -RZ, R32.H0_H0 ;  /* 0x20000020ff207230 */ /* 0x000fca0000004100 */
[----:B------:R-:W-:-:S04]  /*60c0*/  FMUL R32, R32, UR25 ;  /* 0x0000001920207c20 */ /* 0x000fc80008400000 */
[----:B------:R-:W-:-:S05]  /*60d0*/  FFMA R32, R223, UR24, R32 ;  /* 0x00000018df207c23 */ /* 0x000fca0008000020 */
[----:B0-----:R-:W-:Y:S02]  /*60e0*/  F2FP.SATFINITE.E5M2.F32.PACK_AB_MERGE_C R33, RZ, R32, RZ ;  /* 0x00000020ff21723e */ /* 0x001fe400048060ff */
[----:B------:R-:W-:-:S03]  /*60f0*/  PRMT R32, RZ, 0x7610, R32 ;  /* 0x00007610ff207816 */ /* 0x000fc60000000020 */
[----:B------:R0:W-:Y:S01]  /*6100*/  @!P4 STG.E.U8 desc[UR22][R26.64+0x1], R33 ;  /* 0x000001211a00c986 */ /* 0x0001e2000c101116 */
[----:B------:R-:W-:Y:S05]  /*6110*/  @P5 BRA `(.L_x_51) ;  /* 0x0000000000045947 */ /* 0x000fea0003800000 */
[----:B------:R0:W5:Y:S02]  /*6120*/  LDG.E.U8 R32, desc[UR22][R28.64+0x8] ;  /* 0x000008161c207981 */ /* 0x000164000c1e1100 */
.L_x_51:
[----:B------:R-:W-:Y:S05]  /*6130*/  BSYNC B1 ;  /* 0x0000000000017941 */ /* 0x000fea0003800000 */
.L_x_50:
[----:B-----5:R-:W-:Y:S01]  /*6140*/  LOP3.LUT R32, R32, 0xff, RZ, 0xc0, !PT ;  /* 0x000000ff20207812 */ /* 0x020fe200078ec0ff */
[----:B------:R-:W-:Y:S01]  /*6150*/  BSSY B1, `(.L_x_52) ;  /* 0x000000b000017945 */ /* 0x000fe20003800000 */
[----:B------:R-:W-:Y:S02]  /*6160*/  ISETP.LT.OR P4, PT, R34, 0xa, !P1 ;  /* 0x0000000a2200780c */ /* 0x000fe40004f81670 */
[----:B------:R-:W-:-:S05]  /*6170*/  F2FP.F16.E5M2.UNPACK_B R32, R32 ;  /* 0x00000020ff20723e */ /* 0x000fca00020004ff */
[----:B------:R-:W-:-:S05]  /*6180*/  HADD2.F32 R32, -RZ, R32.H0_H0 ;  /* 0x20000020ff207230 */ /* 0x000fca0000004100 */
[----:B0-----:R-:W-:Y:S01]  /*6190*/  FMUL R33, R32, UR25 ;  /* 0x0000001920217c20 */ /* 0x001fe20008400000 */
[----:B------:R-:W-:-:S03]  /*61a0*/  PRMT R32, RZ, 0x7610, R32 ;  /* 0x00007610ff207816 */ /* 0x000fc60000000020 */
[----:B------:R-:W-:-:S05]  /*61b0*/  FFMA R33, R222, UR24, R33 ;  /* 0x00000018de217c23 */ /* 0x000fca0008000021 */
[----:B------:R-:W-:-:S05]  /*61c0*/  F2FP.SATFINITE.E5M2.F32.PACK_AB_MERGE_C R33, RZ, R33, RZ ;  /* 0x00000021ff21723e */ /* 0x000fca00048060ff */
[----:B------:R0:W-:Y:S01]  /*61d0*/  @!P5 STG.E.U8 desc[UR22][R24.64+0x8], R33 ;  /* 0x000008211800d986 */ /* 0x0001e2000c101116 */
[----:B------:R-:W-:Y:S05]  /*61e0*/  @P4 BRA `(.L_x_53) ;  /* 0x0000000000044947 */ /* 0x000fea0003800000 */
[----:B------:R0:W5:Y:S02]  /*61f0*/  LDG.E.U8 R32, desc[UR22][R28.64+0x9] ;  /* 0x000009161c207981 */ /* 0x000164000c1e1100 */
.L_x_53:
[----:B------:R-:W-:Y:S05]  /*6200*/  BSYNC B1 ;  /* 0x0000000000017941 */ /* 0x000fea0003800000 */
.L_x_52:
        /* <DEDUP_REMOVED lines=12> */
.L_x_55:
[----:B------:R-:W-:Y:S05]  /*62d0*/  BSYNC B1 ;  /* 0x0000000000017941 */ /* 0x000fea0003800000 */
.L_x_54:
        /* <DEDUP_REMOVED lines=12> */
.L_x_57:
[----:B------:R-:W-:Y:S05]  /*63a0*/  BSYNC B1 ;  /* 0x0000000000017941 */ /* 0x000fea0003800000 */
.L_x_56:
        /* <DEDUP_REMOVED lines=12> */
.L_x_59:
[----:B------:R-:W-:Y:S05]  /*6470*/  BSYNC B1 ;  /* 0x0000000000017941 */ /* 0x000fea0003800000 */
.L_x_58:
        /* <DEDUP_REMOVED lines=12> */
.L_x_61:
[----:B------:R-:W-:Y:S05]  /*6540*/  BSYNC B1 ;  /* 0x0000000000017941 */ /* 0x000fea0003800000 */
.L_x_60:
        /* <DEDUP_REMOVED lines=12> */
.L_x_63:
[----:B------:R-:W-:Y:S05]  /*6610*/  BSYNC B1 ;  /* 0x0000000000017941 */ /* 0x000fea0003800000 */
.L_x_62:
        /* <DEDUP_REMOVED lines=12> */
.L_x_65:
[----:B------:R-:W-:Y:S05]  /*66e0*/  BSYNC B1 ;  /* 0x0000000000017941 */ /* 0x000fea0003800000 */
.L_x_64:
        /* <DEDUP_REMOVED lines=12> */
.L_x_67:
[----:B------:R-:W-:Y:S05]  /*67b0*/  BSYNC B1 ;  /* 0x0000000000017941 */ /* 0x000fea0003800000 */
.L_x_66:
        /* <DEDUP_REMOVED lines=12> */
.L_x_69:
[----:B------:R-:W-:Y:S05]  /*6880*/  BSYNC B1 ;  /* 0x0000000000017941 */ /* 0x000fea0003800000 */
.L_x_68:
        /* <DEDUP_REMOVED lines=12> */
.L_x_71:
[----:B------:R-:W-:Y:S05]  /*6950*/  BSYNC B1 ;  /* 0x0000000000017941 */ /* 0x000fea0003800000 */
.L_x_70:
        /* <DEDUP_REMOVED lines=12> */
.L_x_73:
[----:B------:R-:W-:Y:S05]  /*6a20*/  BSYNC B1 ;  /* 0x0000000000017941 */ /* 0x000fea0003800000 */
.L_x_72:
        /* <DEDUP_REMOVED lines=12> */
.L_x_75:
[----:B------:R-:W-:Y:S05]  /*6af0*/  BSYNC B1 ;  /* 0x0000000000017941 */ /* 0x000fea0003800000 */
.L_x_74:
        /* <DEDUP_REMOVED lines=12> */
.L_x_77:
[----:B------:R-:W-:Y:S05]  /*6bc0*/  BSYNC B1 ;  /* 0x0000000000017941 */ /* 0x000fea0003800000 */
.L_x_76:
        /* <DEDUP_REMOVED lines=12> */
.L_x_79:
[----:B------:R-:W-:Y:S05]  /*6c90*/  BSYNC B1 ;  /* 0x0000000000017941 */ /* 0x000fea0003800000 */
.L_x_78:
        /* <DEDUP_REMOVED lines=12> */
.L_x_81:
[----:B------:R-:W-:Y:S05]  /*6d60*/  BSYNC B1 ;  /* 0x0000000000017941 */ /* 0x000fea0003800000 */
.L_x_80:
        /* <DEDUP_REMOVED lines=12> */
.L_x_83:
[----:B------:R-:W-:Y:S05]  /*6e30*/  BSYNC B1 ;  /* 0x0000000000017941 */ /* 0x000fea0003800000 */
.L_x_82:
        /* <DEDUP_REMOVED lines=12> */
.L_x_85:
[----:B------:R-:W-:Y:S05]  /*6f00*/  BSYNC B1 ;  /* 0x0000000000017941 */ /* 0x000fea0003800000 */
.L_x_84:
        /* <DEDUP_REMOVED lines=12> */
.L_x_87:
[----:B------:R-:W-:Y:S05]  /*6fd0*/  BSYNC B1 ;  /* 0x0000000000017941 */ /* 0x000fea0003800000 */
.L_x_86:
        /* <DEDUP_REMOVED lines=12> */
.L_x_89:
[----:B------:R-:W-:Y:S05]  /*70a0*/  BSYNC B1 ;  /* 0x0000000000017941 */ /* 0x000fea0003800000 */
.L_x_88:
        /* <DEDUP_REMOVED lines=12> */
.L_x_91:
[----:B------:R-:W-:Y:S05]  /*7170*/  BSYNC B1 ;  /* 0x0000000000017941 */ /* 0x000fea0003800000 */
.L_x_90:
        /* <DEDUP_REMOVED lines=12> */
.L_x_93:
[----:B------:R-:W-:Y:S05]  /*7240*/  BSYNC B1 ;  /* 0x0000000000017941 */ /* 0x000fea0003800000 */
.L_x_92:
        /* <DEDUP_REMOVED lines=12> */
.L_x_95:
[----:B------:R-:W-:Y:S05]  /*7310*/  BSYNC B1 ;  /* 0x0000000000017941 */ /* 0x000fea0003800000 */
.L_x_94:
        /* <DEDUP_REMOVED lines=12> */
.L_x_97:
[----:B------:R-:W-:Y:S05]  /*73e0*/  BSYNC B1 ;  /* 0x0000000000017941 */ /* 0x000fea0003800000 */
.L_x_96:
        /* <DEDUP_REMOVED lines=12> */
.L_x_99:
[----:B------:R-:W-:Y:S05]  /*74b0*/  BSYNC B1 ;  /* 0x0000000000017941 */ /* 0x000fea0003800000 */
.L_x_98:
        /* <DEDUP_REMOVED lines=12> */
.L_x_101:
[----:B------:R-:W-:Y:S05]  /*7580*/  BSYNC B1 ;  /* 0x0000000000017941 */ /* 0x000fea0003800000 */
.L_x_100:
        /* <DEDUP_REMOVED lines=12> */
.L_x_103:
[----:B------:R-:W-:Y:S05]  /*7650*/  BSYNC B1 ;  /* 0x0000000000017941 */ /* 0x000fea0003800000 */
.L_x_102:
        /* <DEDUP_REMOVED lines=12> */
.L_x_105:
[----:B------:R-:W-:Y:S05]  /*7720*/  BSYNC B1 ;  /* 0x0000000000017941 */ /* 0x000fea0003800000 */
.L_x_104:
        /* <DEDUP_REMOVED lines=12> */
.L_x_107:
[----:B------:R-:W-:Y:S05]  /*77f0*/  BSYNC B1 ;  /* 0x0000000000017941 */ /* 0x000fea0003800000 */
.L_x_106:
        /* <DEDUP_REMOVED lines=12> */
.L_x_109:
[----:B------:R-:W-:Y:S05]  /*78c0*/  BSYNC B1 ;  /* 0x0000000000017941 */ /* 0x000fea0003800000 */
.L_x_108:
        /* <DEDUP_REMOVED lines=12> */
.L_x_111:
[----:B------:R-:W-:Y:S05]  /*7990*/  BSYNC B1 ;  /* 0x0000000000017941 */ /* 0x000fea0003800000 */
.L_x_110:
        /* <DEDUP_REMOVED lines=12> */
.L_x_113:
[----:B------:R-:W-:Y:S05]  /*7a60*/  BSYNC B1 ;  /* 0x0000000000017941 */ /* 0x000fea0003800000 */
.L_x_112:
        /* <DEDUP_REMOVED lines=12> */
.L_x_115:
[----:B------:R-:W-:Y:S05]  /*7b30*/  BSYNC B1 ;  /* 0x0000000000017941 */ /* 0x000fea0003800000 */
.L_x_114:
        /* <DEDUP_REMOVED lines=12> */
.L_x_117:
[----:B------:R-:W-:Y:S05]  /*7c00*/  BSYNC B1 ;  /* 0x0000000000017941 */ /* 0x000fea0003800000 */
.L_x_116:
        /* <DEDUP_REMOVED lines=12> */
.L_x_119:
[----:B------:R-:W-:Y:S05]  /*7cd0*/  BSYNC B1 ;  /* 0x0000000000017941 */ /* 0x000fea0003800000 */
.L_x_118:
        /* <DEDUP_REMOVED lines=12> */
.L_x_121:
[----:B------:R-:W-:Y:S05]  /*7da0*/  BSYNC B1 ;  /* 0x0000000000017941 */ /* 0x000fea0003800000 */
.L_x_120:
        /* <DEDUP_REMOVED lines=12> */
.L_x_123:
[----:B------:R-:W-:Y:S05]  /*7e70*/  BSYNC B1 ;  /* 0x0000000000017941 */ /* 0x000fea0003800000 */
.L_x_122:
        /* <DEDUP_REMOVED lines=12> */
.L_x_125:
[----:B------:R-:W-:Y:S05]  /*7f40*/  BSYNC B1 ;  /* 0x0000000000017941 */ /* 0x000fea0003800000 */
.L_x_124:
        /* <DEDUP_REMOVED lines=12> */
.L_x_127:
[----:B------:R-:W-:Y:S05]  /*8010*/  BSYNC B1 ;  /* 0x0000000000017941 */ /* 0x000fea0003800000 */
.L_x_126:
        /* <DEDUP_REMOVED lines=12> */
.L_x_129:
[----:B------:R-:W-:Y:S05]  /*80e0*/  BSYNC B1 ;  /* 0x0000000000017941 */ /* 0x000fea0003800000 */
.L_x_128:
        /* <DEDUP_REMOVED lines=12> */
.L_x_131:
[----:B------:R-:W-:Y:S05]  /*81b0*/  BSYNC B1 ;  /* 0x0000000000017941 */ /* 0x000fea0003800000 */
.L_x_130:
        /* <DEDUP_REMOVED lines=12> */
.L_x_133:
[----:B------:R-:W-:Y:S05]  /*8280*/  BSYNC B1 ;  /* 0x0000000000017941 */ /* 0x000fea0003800000 */
.L_x_132:
        /* <DEDUP_REMOVED lines=12> */
.L_x_135:
[----:B------:R-:W-:Y:S05]  /*8350*/  BSYNC B1 ;  /* 0x0000000000017941 */ /* 0x000fea0003800000 */
.L_x_134:
        /* <DEDUP_REMOVED lines=12> */
.L_x_137:
[----:B------:R-:W-:Y:S05]  /*8420*/  BSYNC B1 ;  /* 0x0000000000017941 */ /* 0x000fea0003800000 */
.L_x_136:
        /* <DEDUP_REMOVED lines=12> */
.L_x_139:
[----:B------:R-:W-:Y:S05]  /*84f0*/  BSYNC B1 ;  /* 0x0000000000017941 */ /* 0x000fea0003800000 */
.L_x_138:
        /* <DEDUP_REMOVED lines=12> */
.L_x_141:
[----:B------:R-:W-:Y:S05]  /*85c0*/  BSYNC B1 ;  /* 0x0000000000017941 */ /* 0x000fea0003800000 */
.L_x_140:
        /* <DEDUP_REMOVED lines=12> */
.L_x_143:
[----:B------:R-:W-:Y:S05]  /*8690*/  BSYNC B1 ;  /* 0x0000000000017941 */ /* 0x000fea0003800000 */
.L_x_142:
        /* <DEDUP_REMOVED lines=12> */
.L_x_145:
[----:B------:R-:W-:Y:S05]  /*8760*/  BSYNC B1 ;  /* 0x0000000000017941 */ /* 0x000fea0003800000 */
.L_x_144:
        /* <DEDUP_REMOVED lines=12> */
.L_x_147:
[----:B------:R-:W-:Y:S05]  /*8830*/  BSYNC B1 ;  /* 0x0000000000017941 */ /* 0x000fea0003800000 */
.L_x_146:
        /* <DEDUP_REMOVED lines=12> */
.L_x_149:
[----:B------:R-:W-:Y:S05]  /*8900*/  BSYNC B1 ;  /* 0x0000000000017941 */ /* 0x000fea0003800000 */
.L_x_148:
        /* <DEDUP_REMOVED lines=12> */
.L_x_151:
[----:B------:R-:W-:Y:S05]  /*89d0*/  BSYNC B1 ;  /* 0x0000000000017941 */ /* 0x000fea0003800000 */
.L_x_150:
        /* <DEDUP_REMOVED lines=12> */
.L_x_153:
[----:B------:R-:W-:Y:S05]  /*8aa0*/  BSYNC B1 ;  /* 0x0000000000017941 */ /* 0x000fea0003800000 */
.L_x_152:
        /* <DEDUP_REMOVED lines=12> */
.L_x_155:
[----:B------:R-:W-:Y:S05]  /*8b70*/  BSYNC B1 ;  /* 0x0000000000017941 */ /* 0x000fea0003800000 */
.L_x_154:
        /* <DEDUP_REMOVED lines=12> */
.L_x_157:
[----:B------:R-:W-:Y:S05]  /*8c40*/  BSYNC B1 ;  /* 0x0000000000017941 */ /* 0x000fea0003800000 */
.L_x_156:
        /* <DEDUP_REMOVED lines=12> */
.L_x_159:
[----:B------:R-:W-:Y:S05]  /*8d10*/  BSYNC B1 ;  /* 0x0000000000017941 */ /* 0x000fea0003800000 */
.L_x_158:
        /* <DEDUP_REMOVED lines=12> */
.L_x_161:
[----:B------:R-:W-:Y:S05]  /*8de0*/  BSYNC B1 ;  /* 0x0000000000017941 */ /* 0x000fea0003800000 */
.L_x_160:
        /* <DEDUP_REMOVED lines=12> */
.L_x_163:
[----:B------:R-:W-:Y:S05]  /*8eb0*/  BSYNC B1 ;  /* 0x0000000000017941 */ /* 0x000fea0003800000 */
.L_x_162:
        /* <DEDUP_REMOVED lines=12> */
.L_x_165:
[----:B------:R-:W-:Y:S05]  /*8f80*/  BSYNC B1 ;  /* 0x0000000000017941 */ /* 0x000fea0003800000 */
.L_x_164:
        /* <DEDUP_REMOVED lines=12> */
.L_x_167:
[----:B------:R-:W-:Y:S05]  /*9050*/  BSYNC B1 ;  /* 0x0000000000017941 */ /* 0x000fea0003800000 */
.L_x_166:
        /* <DEDUP_REMOVED lines=12> */
.L_x_169:
[----:B------:R-:W-:Y:S05]  /*9120*/  BSYNC B1 ;  /* 0x0000000000017941 */ /* 0x000fea0003800000 */
.L_x_168:
        /* <DEDUP_REMOVED lines=12> */
.L_x_171:
[----:B------:R-:W-:Y:S05]  /*91f0*/  BSYNC B1 ;  /* 0x0000000000017941 */ /* 0x000fea0003800000 */
.L_x_170:
        /* <DEDUP_REMOVED lines=12> */
.L_x_173:
[----:B------:R-:W-:Y:S05]  /*92c0*/  BSYNC B1 ;  /* 0x0000000000017941 */ /* 0x000fea0003800000 */
.L_x_172:
        /* <DEDUP_REMOVED lines=12> */
.L_x_175:
[----:B------:R-:W-:Y:S05]  /*9390*/  BSYNC B1 ;  /* 0x0000000000017941 */ /* 0x000fea0003800000 */
.L_x_174:
        /* <DEDUP_REMOVED lines=12> */
.L_x_177:
[----:B------:R-:W-:Y:S05]  /*9460*/  BSYNC B1 ;  /* 0x0000000000017941 */ /* 0x000fea0003800000 */
.L_x_176:
        /* <DEDUP_REMOVED lines=12> */
.L_x_179:
[----:B------:R-:W-:Y:S05]  /*9530*/  BSYNC B1 ;  /* 0x0000000000017941 */ /* 0x000fea0003800000 */
.L_x_178:
        /* <DEDUP_REMOVED lines=12> */
.L_x_181:
[----:B------:R-:W-:Y:S05]  /*9600*/  BSYNC B1 ;  /* 0x0000000000017941 */ /* 0x000fea0003800000 */
.L_x_180:
        /* <DEDUP_REMOVED lines=12> */
.L_x_183:
[----:B------:R-:W-:Y:S05]  /*96d0*/  BSYNC B1 ;  /* 0x0000000000017941 */ /* 0x000fea0003800000 */
.L_x_182:
        /* <DEDUP_REMOVED lines=12> */
.L_x_185:
[----:B------:R-:W-:Y:S05]  /*97a0*/  BSYNC B1 ;  /* 0x0000000000017941 */ /* 0x000fea0003800000 */
.L_x_184:
        /* <DEDUP_REMOVED lines=12> */
.L_x_187:
[----:B------:R-:W-:Y:S05]  /*9870*/  BSYNC B1 ;  /* 0x0000000000017941 */ /* 0x000fea0003800000 */
.L_x_186:
        /* <DEDUP_REMOVED lines=12> */
.L_x_189:
[----:B------:R-:W-:Y:S05]  /*9940*/  BSYNC B1 ;  /* 0x0000000000017941 */ /* 0x000fea0003800000 */
.L_x_188:
        /* <DEDUP_REMOVED lines=12> */
.L_x_191:
[----:B------:R-:W-:Y:S05]  /*9a10*/  BSYNC B1 ;  /* 0x0000000000017941 */ /* 0x000fea0003800000 */
.L_x_190:
        /* <DEDUP_REMOVED lines=12> */
.L_x_193:
[----:B------:R-:W-:Y:S05]  /*9ae0*/  BSYNC B1 ;  /* 0x0000000000017941 */ /* 0x000fea0003800000 */
.L_x_192:
[----:B-----5:R-:W-:Y:S01]  /*9af0*/  LOP3.LUT R32, R32, 0xff, RZ, 0xc0, !PT ;  /* 0x000000ff20207812 */ /* 0x020fe200078ec0ff */
[----:B------:R-:W-:Y:S01]  /*9b00*/  BSSY B1, `(.L_x_194) ;  /* 0x000000b000017945 */ /* 0x000fe20003800000 */
[----:B------:R-:W-:Y:S02]  /*9b10*/  ISETP.LT.OR P5, PT, R34, 0x99, !P1 ;  /* 0x000000992200780c */ /* 0x000fe40004fa1670 */
[----:B------:R-:W-:-:S05]  /*9b20*/  F2FP.F16.E5M2.UNPACK_B R32, R32 ;  /* 0x00000020ff20723e */ /* 0x000fca00020004ff */
[----:B------:R-:W-:-:S05]  /*9b30*/  HADD2.F32 R32, -RZ, R32.H0_H0 ;  /* 0x20000020ff207230 */ /* 0x000fca0000004100 */
[----:B------:R-:W-:-:S04]  /*9b40*/  FMUL R32, R32, UR25 ;  /* 0x0000001920207c20 */ /* 0x000fc80008400000 */
[----:B------:R-:W-:Y:S01]  /*9b50*/  FFMA R32, R23, UR24, R32 ;  /* 0x0000001817207c23 */ /* 0x000fe20008000020 */
[----:B------:R-:W-:-:S04]  /*9b60*/  PRMT R23, RZ, 0x7610, R23 ;  /* 0x00007610ff177816 */ /* 0x000fc80000000017 */
[----:B0-----:R-:W-:-:S05]  /*9b70*/  F2FP.SATFINITE.E5M2.F32.PACK_AB_MERGE_C R33, RZ, R32, RZ ;  /* 0x00000020ff21723e */ /* 0x001fca00048060ff */
[----:B------:R0:W-:Y:S01]  /*9b80*/  @!P4 STG.E.U8 desc[UR22][R26.64+0x91], R33 ;  /* 0x000091211a00c986 */ /* 0x0001e2000c101116 */
[----:B------:R-:W-:Y:S05]  /*9b90*/  @P5 BRA `(.L_x_195) ;  /* 0x0000000000045947 */ /* 0x000fea0003800000 */
[----:B------:R0:W5:Y:S02]  /*9ba0*/  LDG.E.U8 R23, desc[UR22][R28.64+0x98] ;  /* 0x000098161c177981 */ /* 0x000164000c1e1100 */
.L_x_195:
[----:B------:R-:W-:Y:S05]  /*9bb0*/  BSYNC B1 ;  /* 0x0000000000017941 */ /* 0x000fea0003800000 */
.L_x_194:
        /* <DEDUP_REMOVED lines=8> */
[----:B------:R-:W-:-:S05]  /*9c40*/  F2FP.SATFINITE.E5M2.F32.PACK_AB_MERGE_C R23, RZ, R23, RZ ;  /* 0x00000017ff17723e */ /* 0x000fca00048060ff */
[----:B------:R0:W-:Y:S01]  /*9c50*/  @!P5 STG.E.U8 desc[UR22][R24.64+0x98], R23 ;  /* 0x000098171800d986 */ /* 0x0001e2000c101116 */
[----:B------:R-:W-:Y:S05]  /*9c60*/  @P4 BRA `(.L_x_197) ;  /* 0x0000000000044947 */ /* 0x000fea0003800000 */
[----:B------:R0:W5:Y:S02]  /*9c70*/  LDG.E.U8 R22, desc[UR22][R28.64+0x99] ;  /* 0x000099161c167981 */ /* 0x000164000c1e1100 */
.L_x_197:
[----:B------:R-:W-:Y:S05]  /*9c80*/  BSYNC B1 ;  /* 0x0000000000017941 */ /* 0x000fea0003800000 */
.L_x_196:
        /* <DEDUP_REMOVED lines=12> */
.L_x_199:
[----:B------:R-:W-:Y:S05]  /*9d50*/  BSYNC B1 ;  /* 0x0000000000017941 */ /* 0x000fea0003800000 */
.L_x_198:
        /* <DEDUP_REMOVED lines=12> */
.L_x_201:
[----:B------:R-:W-:Y:S05]  /*9e20*/  BSYNC B1 ;  /* 0x0000000000017941 */ /* 0x000fea0003800000 */
.L_x_200:
        /* <DEDUP_REMOVED lines=12> */
.L_x_203:
[----:B------:R-:W-:Y:S05]  /*9ef0*/  BSYNC B1 ;  /* 0x0000000000017941 */ /* 0x000fea0003800000 */
.L_x_202:
        /* <DEDUP_REMOVED lines=12> */
.L_x_205:
[----:B------:R-:W-:Y:S05]  /*9fc0*/  BSYNC B1 ;  /* 0x0000000000017941 */ /* 0x000fea0003800000 */
.L_x_204:
        /* <DEDUP_REMOVED lines=12> */
.L_x_207:
[----:B------:R-:W-:Y:S05]  /*a090*/  BSYNC B1 ;  /* 0x0000000000017941 */ /* 0x000fea0003800000 */
.L_x_206:
        /* <DEDUP_REMOVED lines=12> */
.L_x_209:
[----:B------:R-:W-:Y:S05]  /*a160*/  BSYNC B1 ;  /* 0x0000000000017941 */ /* 0x000fea0003800000 */
.L_x_208:
        /* <DEDUP_REMOVED lines=12> */
.L_x_211:
[----:B------:R-:W-:Y:S05]  /*a230*/  BSYNC B1 ;  /* 0x0000000000017941 */ /* 0x000fea0003800000 */
.L_x_210:
        /* <DEDUP_REMOVED lines=12> */
.L_x_213:
[----:B------:R-:W-:Y:S05]  /*a300*/  BSYNC B1 ;  /* 0x0000000000017941 */ /* 0x000fea0003800000 */
.L_x_212:
        /* <DEDUP_REMOVED lines=12> */
.L_x_215:
[----:B------:R-:W-:Y:S05]  /*a3d0*/  BSYNC B1 ;  /* 0x0000000000017941 */ /* 0x000fea0003800000 */
.L_x_214:
        /* <DEDUP_REMOVED lines=12> */
.L_x_217:
[----:B------:R-:W-:Y:S05]  /*a4a0*/  BSYNC B1 ;  /* 0x0000000000017941 */ /* 0x000fea0003800000 */
.L_x_216:
        /* <DEDUP_REMOVED lines=12> */
.L_x_219:
[----:B------:R-:W-:Y:S05]  /*a570*/  BSYNC B1 ;  /* 0x0000000000017941 */ /* 0x000fea0003800000 */
.L_x_218:
        /* <DEDUP_REMOVED lines=12> */
.L_x_221:
[----:B------:R-:W-:Y:S05]  /*a640*/  BSYNC B1 ;  /* 0x0000000000017941 */ /* 0x000fea0003800000 */
.L_x_220:
        /* <DEDUP_REMOVED lines=12> */
.L_x_223:
[----:B------:R-:W-:Y:S05]  /*a710*/  BSYNC B1 ;  /* 0x0000000000017941 */ /* 0x000fea0003800000 */
.L_x_222:
        /* <DEDUP_REMOVED lines=12> */
.L_x_225:
[----:B------:R-:W-:Y:S05]  /*a7e0*/  BSYNC B1 ;  /* 0x0000000000017941 */ /* 0x000fea0003800000 */
.L_x_224:
        /* <DEDUP_REMOVED lines=12> */
.L_x_227:
[----:B------:R-:W-:Y:S05]  /*a8b0*/  BSYNC B1 ;  /* 0x0000000000017941 */ /* 0x000fea0003800000 */
.L_x_226:
        /* <DEDUP_REMOVED lines=12> */
.L_x_229:
[----:B------:R-:W-:Y:S05]  /*a980*/  BSYNC B1 ;  /* 0x0000000000017941 */ /* 0x000fea0003800000 */
.L_x_228:
        /* <DEDUP_REMOVED lines=12> */
.L_x_231:
[----:B------:R-:W-:Y:S05]  /*aa50*/  BSYNC B1 ;  /* 0x0000000000017941 */ /* 0x000fea0003800000 */
.L_x_230:
        /* <DEDUP_REMOVED lines=12> */
.L_x_233:
[----:B------:R-:W-:Y:S05]  /*ab20*/  BSYNC B1 ;  /* 0x0000000000017941 */ /* 0x000fea0003800000 */
.L_x_232:
        /* <DEDUP_REMOVED lines=12> */
.L_x_235:
[----:B------:R-:W-:Y:S05]  /*abf0*/  BSYNC B1 ;  /* 0x0000000000017941 */ /* 0x000fea0003800000 */
.L_x_234:
        /* <DEDUP_REMOVED lines=12> */
.L_x_237:
[----:B------:R-:W-:Y:S05]  /*acc0*/  BSYNC B1 ;  /* 0x0000000000017941 */ /* 0x000fea0003800000 */
.L_x_236:
[----:B-----5:R-:W-:Y:S01]  /*acd0*/  LOP3.LUT R2, R2, 0xff, RZ, 0xc0, !PT ;  /* 0x000000ff02027812 */ /* 0x020fe200078ec0ff */
[----:B------:R-:W-:Y:S01]  /*ace0*/  BSSY B1, `(.L_x_238) ;  /* 0x000000b000017945 */ /* 0x000fe20003800000 */
[----:B------:R-:W-:Y:S02]  /*acf0*/  ISETP.LT.OR P5, PT, R34, 0xc1, !P2 ;  /* 0x000000c12200780c */ /* 0x000fe400057a1670 */
[----:B------:R-:W-:-:S05]  /*ad00*/  F2FP.F16.E5M2.UNPACK_B R2, R2 ;  /* 0x00000002ff02723e */ /* 0x000fca00020004ff */
[----:B------:R-:W-:-:S05]  /*ad10*/  HADD2.F32 R2, -RZ, R2.H0_H0 ;  /* 0x20000002ff027230 */ /* 0x000fca0000004100 */
[----:B0-----:R-:W-:-:S04]  /*ad20*/  FMUL R3, R2, UR25 ;  /* 0x0000001902037c20 */ /* 0x001fc80008400000 */
[----:B------:R-:W-:Y:S01]  /*ad30*/  FFMA R3, R0, UR24, R3 ;  /* 0x0000001800037c23 */ /* 0x000fe20008000003 */
[----:B------:R-:W-:-:S04]  /*ad40*/  PRMT R0, RZ, 0x7610, R0 ;  /* 0x00007610ff007816 */ /* 0x000fc80000000000 */
[----:B------:R-:W-:-:S05]  /*ad50*/  F2FP.SATFINITE.E5M2.F32.PACK_AB_MERGE_C R3, RZ, R3, RZ ;  /* 0x00000003ff03723e */ /* 0x000fca00048060ff */
[----:B------:R0:W-:Y:S01]  /*ad60*/  @!P4 STG.E.U8 desc[UR22][R24.64+0xc1], R3 ;  /* 0x0000c1031800c986 */ /* 0x0001e2000c101116 */
[----:B------:R-:W-:Y:S05]  /*ad70*/  @P5 BRA `(.L_x_239) ;  /* 0x0000000000045947 */ /* 0x000fea0003800000 */
[----:B------:R0:W5:Y:S02]  /*ad80*/  LDG.E.U8 R0, desc[UR22][R30.64+0xc0] ;  /* 0x0000c0161e007981 */ /* 0x000164000c1e1100 */
.L_x_239:
[----:B------:R-:W-:Y:S05]  /*ad90*/  BSYNC B1 ;  /* 0x0000000000017941 */ /* 0x000fea0003800000 */
.L_x_238:
[----:B------:R-:W2:Y:S01]  /*ada0*/  LDL.LU R2, [R1] ;  /* 0x0000000001027983 */ /* 0x000ea20000300800 */
[----:B-----5:R-:W-:Y:S01]  /*adb0*/  LOP3.LUT R0, R0, 0xff, RZ, 0xc0, !PT ;  /* 0x000000ff00007812 */ /* 0x020fe200078ec0ff */
[----:B------:R-:W-:Y:S01]  /*adc0*/  BSSY B1, `(.L_x_240) ;  /* 0x000000b000017945 */ /* 0x000fe20003800000 */
[----:B------:R-:W-:Y:S02]  /*add0*/  ISETP.LT.OR P4, PT, R34, 0xc2, !P2 ;  /* 0x000000c22200780c */ /* 0x000fe40005781670 */
[----:B------:R-:W-:-:S05]  /*ade0*/  F2FP.F16.E5M2.UNPACK_B R0, R0 ;  /* 0x00000000ff00723e */ /* 0x000fca00020004ff */
[----:B------:R-:W-:-:S05]  /*adf0*/  HADD2.F32 R0, -RZ, R0.H0_H0 ;  /* 0x20000000ff007230 */ /* 0x000fca0000004100 */
[----:B------:R-:W-:-:S04]  /*ae00*/  FMUL R0, R0, UR25 ;  /* 0x0000001900007c20 */ /* 0x000fc80008400000 */
[----:B--2---:R-:W-:-:S05]  /*ae10*/  FFMA R0, R2, UR24, R0 ;  /* 0x0000001802007c23 */ /* 0x004fca0008000000 */
[----:B0-----:R-:W-:Y:S02]  /*ae20*/  F2FP.SATFINITE.E5M2.F32.PACK_AB_MERGE_C R3, RZ, R0, RZ ;  /* 0x00000000ff03723e */ /* 0x001fe400048060ff */
[----:B------:R-:W-:-:S03]  /*ae30*/  PRMT R0, RZ, 0x7610, R0 ;  /* 0x00007610ff007816 */ /* 0x000fc60000000000 */
[----:B------:R0:W-:Y:S01]  /*ae40*/  @!P5 STG.E.U8 desc[UR22][R26.64+0xc0], R3 ;  /* 0x0000c0031a00d986 */ /* 0x0001e2000c101116 */
[----:B------:R-:W-:Y:S05]  /*ae50*/  @P4 BRA `(.L_x_241) ;  /* 0x0000000000044947 */ /* 0x000fea0003800000 */
[----:B------:R2:W5:Y:S02]  /*ae60*/  LDG.E.U8 R0, desc[UR22][R30.64+0xc1] ;  /* 0x0000c1161e007981 */ /* 0x000564000c1e1100 */
.L_x_241:
[----:B------:R-:W-:Y:S05]  /*ae70*/  BSYNC B1 ;  /* 0x0000000000017941 */ /* 0x000fea0003800000 */
.L_x_240:
[----:B------:R-:W3:Y:S01]  /*ae80*/  LDL.LU R2, [R1+0x4] ;  /* 0x0000040001027983 */ /* 0x000ee20000300800 */
[----:B-----5:R-:W-:Y:S01]  /*ae90*/  LOP3.LUT R0, R0, 0xff, RZ, 0xc0, !PT ;  /* 0x000000ff00007812 */ /* 0x020fe200078ec0ff */
[----:B------:R-:W-:Y:S01]  /*aea0*/  BSSY B1, `(.L_x_242) ;  /* 0x000000b000017945 */ /* 0x000fe20003800000 */
[----:B------:R-:W-:Y:S02]  /*aeb0*/  ISETP.LT.OR P5, PT, R34, 0xc9, !P1 ;  /* 0x000000c92200780c */ /* 0x000fe40004fa1670 */
[----:B------:R-:W-:-:S05]  /*aec0*/  F2FP.F16.E5M2.UNPACK_B R0, R0 ;  /* 0x00000000ff00723e */ /* 0x000fca00020004ff */
[----:B------:R-:W-:-:S05]  /*aed0*/  HADD2.F32 R0, -RZ, R0.H0_H0 ;  /* 0x20000000ff007230 */ /* 0x000fca0000004100 */
[----:B------:R-:W-:-:S04]  /*aee0*/  FMUL R0, R0, UR25 ;  /* 0x0000001900007c20 */ /* 0x000fc80008400000 */
[----:B---3--:R-:W-:-:S05]  /*aef0*/  FFMA R0, R2, UR24, R0 ;  /* 0x0000001802007c23 */ /* 0x008fca0008000000 */
[----:B0-----:R-:W-:Y:S02]  /*af00*/  F2FP.SATFINITE.E5M2.F32.PACK_AB_MERGE_C R3, RZ, R0, RZ ;  /* 0x00000000ff03723e */ /* 0x001fe400048060ff */
[----:B------:R-:W-:-:S03]  /*af10*/  PRMT R0, RZ, 0x7610, R0 ;  /* 0x00007610ff007816 */ /* 0x000fc60000000000 */
[----:B------:R0:W-:Y:S01]  /*af20*/  @!P4 STG.E.U8 desc[UR22][R26.64+0xc1], R3 ;  /* 0x0000c1031a00c986 */ /* 0x0001e2000c101116 */
[----:B------:R-:W-:Y:S05]  /*af30*/  @P5 BRA `(.L_x_243) ;  /* 0x0000000000045947 */ /* 0x000fea0003800000 */
[----:B------:R3:W5:Y:S02]  /*af40*/  LDG.E.U8 R0, desc[UR22][R28.64+0xc8] ;  /* 0x0000c8161c007981 */ /* 0x000764000c1e1100 */
.L_x_243:
[----:B------:R-:W-:Y:S05]  /*af50*/  BSYNC B1 ;  /* 0x0000000000017941 */ /* 0x000fea0003800000 */
.L_x_242:
[----:B------:R-:W2:Y:S01]  /*af60*/  LDL.LU R2, [R1+0x8] ;  /* 0x0000080001027983 */ /* 0x000ea20000300800 */
        /* <DEDUP_REMOVED lines=12> */
.L_x_245:
[----:B------:R-:W-:Y:S05]  /*b030*/  BSYNC B1 ;  /* 0x0000000000017941 */ /* 0x000fea0003800000 */
.L_x_244:
        /* <DEDUP_REMOVED lines=13> */
.L_x_247:
[----:B------:R-:W-:Y:S05]  /*b110*/  BSYNC B1 ;  /* 0x0000000000017941 */ /* 0x000fea0003800000 */
.L_x_246:
        /* <DEDUP_REMOVED lines=13> */
.L_x_249:
[----:B------:R-:W-:Y:S05]  /*b1f0*/  BSYNC B1 ;  /* 0x0000000000017941 */ /* 0x000fea0003800000 */
.L_x_248:
        /* <DEDUP_REMOVED lines=13> */
.L_x_251:
[----:B------:R-:W-:Y:S05]  /*b2d0*/  BSYNC B1 ;  /* 0x0000000000017941 */ /* 0x000fea0003800000 */
.L_x_250:
        /* <DEDUP_REMOVED lines=13> */
.L_x_253:
[----:B------:R-:W-:Y:S05]  /*b3b0*/  BSYNC B1 ;  /* 0x0000000000017941 */ /* 0x000fea0003800000 */
.L_x_252:
        /* <DEDUP_REMOVED lines=13> */
.L_x_255:
[----:B------:R-:W-:Y:S05]  /*b490*/  BSYNC B1 ;  /* 0x0000000000017941 */ /* 0x000fea0003800000 */
.L_x_254:
        /* <DEDUP_REMOVED lines=13> */
.L_x_257:
[----:B------:R-:W-:Y:S05]  /*b570*/  BSYNC B1 ;  /* 0x0000000000017941 */ /* 0x000fea0003800000 */
.L_x_256:
        /* <DEDUP_REMOVED lines=13> */
.L_x_259:
[----:B------:R-:W-:Y:S05]  /*b650*/  BSYNC B1 ;  /* 0x0000000000017941 */ /* 0x000fea0003800000 */
.L_x_258:
        /* <DEDUP_REMOVED lines=13> */
.L_x_261:
[----:B------:R-:W-:Y:S05]  /*b730*/  BSYNC B1 ;  /* 0x0000000000017941 */ /* 0x000fea0003800000 */
.L_x_260:
        /* <DEDUP_REMOVED lines=13> */
.L_x_263:
[----:B------:R-:W-:Y:S05]  /*b810*/  BSYNC B1 ;  /* 0x0000000000017941 */ /* 0x000fea0003800000 */
.L_x_262:
        /* <DEDUP_REMOVED lines=13> */
.L_x_265:
[----:B------:R-:W-:Y:S05]  /*b8f0*/  BSYNC B1 ;  /* 0x0000000000017941 */ /* 0x000fea0003800000 */
.L_x_264:
        /* <DEDUP_REMOVED lines=13> */
.L_x_267:
[----:B------:R-:W-:Y:S05]  /*b9d0*/  BSYNC B1 ;  /* 0x0000000000017941 */ /* 0x000fea0003800000 */
.L_x_266:
        /* <DEDUP_REMOVED lines=13> */
.L_x_269:
[----:B------:R-:W-:Y:S05]  /*bab0*/  BSYNC B1 ;  /* 0x0000000000017941 */ /* 0x000fea0003800000 */
.L_x_268:
        /* <DEDUP_REMOVED lines=13> */
.L_x_271:
[----:B------:R-:W-:Y:S05]  /*bb90*/  BSYNC B1 ;  /* 0x0000000000017941 */ /* 0x000fea0003800000 */
.L_x_270:
        /* <DEDUP_REMOVED lines=13> */
.L_x_273:
[----:B------:R-:W-:Y:S05]  /*bc70*/  BSYNC B1 ;  /* 0x0000000000017941 */ /* 0x000fea0003800000 */
.L_x_272:
        /* <DEDUP_REMOVED lines=13> */
.L_x_275:
[----:B------:R-:W-:Y:S05]  /*bd50*/  BSYNC B1 ;  /* 0x0000000000017941 */ /* 0x000fea0003800000 */
.L_x_274:
        /* <DEDUP_REMOVED lines=13> */
.L_x_277:
[----:B------:R-:W-:Y:S05]  /*be30*/  BSYNC B1 ;  /* 0x0000000000017941 */ /* 0x000fea0003800000 */
.L_x_276:
        /* <DEDUP_REMOVED lines=13> */
.L_x_279:
[----:B------:R-:W-:Y:S05]  /*bf10*/  BSYNC B1 ;  /* 0x0000000000017941 */ /* 0x000fea0003800000 */
.L_x_278:
        /* <DEDUP_REMOVED lines=13> */
.L_x_281:
[----:B------:R-:W-:Y:S05]  /*bff0*/  BSYNC B1 ;  /* 0x0000000000017941 */ /* 0x000fea0003800000 */
.L_x_280:
        /* <DEDUP_REMOVED lines=13> */
.L_x_283:
[----:B------:R-:W-:Y:S05]  /*c0d0*/  BSYNC B1 ;  /* 0x0000000000017941 */ /* 0x000fea0003800000 */
.L_x_282:
        /* <DEDUP_REMOVED lines=13> */
.L_x_285:
[----:B------:R-:W-:Y:S05]  /*c1b0*/  BSYNC B1 ;  /* 0x0000000000017941 */ /* 0x000fea0003800000 */
.L_x_284:
        /* <DEDUP_REMOVED lines=13> */
.L_x_287:
[----:B------:R-:W-:Y:S05]  /*c290*/  BSYNC B1 ;  /* 0x0000000000017941 */ /* 0x000fea0003800000 */
.L_x_286:
        /* <DEDUP_REMOVED lines=13> */
.L_x_289:
[----:B------:R-:W-:Y:S05]  /*c370*/  BSYNC B1 ;  /* 0x0000000000017941 */ /* 0x000fea0003800000 */
.L_x_288:
        /* <DEDUP_REMOVED lines=13> */
.L_x_291:
[----:B------:R-:W-:Y:S05]  /*c450*/  BSYNC B1 ;  /* 0x0000000000017941 */ /* 0x000fea0003800000 */
.L_x_290:
        /* <DEDUP_REMOVED lines=13> */
.L_x_293:
[----:B------:R-:W-:Y:S05]  /*c530*/  BSYNC B1 ;  /* 0x0000000000017941 */ /* 0x000fea0003800000 */
.L_x_292:
        /* <DEDUP_REMOVED lines=13> */
.L_x_295:
[----:B------:R-:W-:Y:S05]  /*c610*/  BSYNC B1 ;  /* 0x0000000000017941 */ /* 0x000fea0003800000 */
.L_x_294:
        /* <DEDUP_REMOVED lines=13> */
.L_x_297:
[----:B------:R-:W-:Y:S05]  /*c6f0*/  BSYNC B1 ;  /* 0x0000000000017941 */ /* 0x000fea0003800000 */
.L_x_296:
[----:B------:R-:W-:Y:S05]  /*c700*/  @P2 BRA `(.L_x_298) ;  /* 0x0000002000a42947 */ /* 0x000fea0003800000 */
[----:B------:R-:W2:Y:S01]  /*c710*/  LDL.LU R2, [R1+0x74] ;  /* 0x0000740001027983 */ /* 0x000ea20000300800 */
[----:B-----5:R-:W-:-:S04]  /*c720*/  LOP3.LUT R0, R0, 0xff, RZ, 0xc0, !PT ;  /* 0x000000ff00007812 */ /* 0x020fc800078ec0ff */
[----:B------:R-:W-:-:S05]  /*c730*/  F2FP.F16.E5M2.UNPACK_B R0, R0 ;  /* 0x00000000ff00723e */ /* 0x000fca00020004ff */
[----:B------:R-:W-:-:S05]  /*c740*/  HADD2.F32 R0, -RZ, R0.H0_H0 ;  /* 0x20000000ff007230 */ /* 0x000fca0000004100 */
[----:B------:R-:W-:-:S04]  /*c750*/  FMUL R0, R0, UR25 ;  /* 0x0000001900007c20 */ /* 0x000fc80008400000 */
[----:B--2---:R-:W-:-:S05]  /*c760*/  FFMA R0, R2, UR24, R0 ;  /* 0x0000001802007c23 */ /* 0x004fca0008000000 */
[----:B0-----:R-:W-:-:S05]  /*c770*/  F2FP.SATFINITE.E5M2.F32.PACK_AB_MERGE_C R3, RZ, R0, RZ ;  /* 0x00000000ff03723e */ /* 0x001fca00048060ff */
[----:B------:R0:W-:Y:S01]  /*c780*/  STG.E.U8 desc[UR22][R26.64+0xf9], R3 ;  /* 0x0000f9031a007986 */ /* 0x0001e2000c101116 */
[----:B------:R-:W-:Y:S05]  /*c790*/  BRA `(.L_x_298) ;  /* 0x0000002000807947 */ /* 0x000fea0003800000 */
.L_x_41:
[C---:B------:R-:W-:Y:S01]  /*c7a0*/  ISETP.GE.AND P2, PT, R39.reuse, 0x1, PT ;  /* 0x000000012700780c */ /* 0x040fe20003f46270 */
[----:B------:R-:W2:Y:S01]  /*c7b0*/  LDL.LU R227, [R1+0x14] ;  /* 0x0000140001e37983 */ /* 0x000ea20000300800 */
[----:B------:R-:W-:Y:S01]  /*c7c0*/  ISETP.GE.AND P1, PT, R39, 0x9, PT ;  /* 0x000000092700780c */ /* 0x000fe20003f26270 */
[----:B------:R-:W-:Y:S01]  /*c7d0*/  FMUL R226, R226, UR24 ;  /* 0x00000018e2e27c20 */ /* 0x000fe20008400000 */
[C---:B------:R-:W-:Y:S01]  /*c7e0*/  ISETP.LT.OR P4, PT, R34.reuse, 0x1, !P2 ;  /* 0x000000012200780c */ /* 0x040fe20005781670 */
[----:B------:R-:W-:Y:S01]  /*c7f0*/  FMUL R225, R225, UR24 ;  /* 0x00000018e1e17c20 */ /* 0x000fe20008400000 */
[----:B------:R-:W-:Y:S01]  /*c800*/  ISETP.LT.OR P5, PT, R34, 0x2, !P2 ;  /* 0x000000022200780c */ /* 0x000fe200057a1670 */
[----:B------:R-:W-:Y:S01]  /*c810*/  FMUL R224, R224, UR24 ;  /* 0x00000018e0e07c20 */ /* 0x000fe20008400000 */
[----:B------:R-:W-:Y:S02]  /*c820*/  ISETP.LT.OR P6, PT, R34, 0x1, !P1 ;  /* 0x000000012200780c */ /* 0x000fe40004fc1670 */
[----:B------:R-:W-:-:S02]  /*c830*/  F2FP.SATFINITE.E5M2.F32.PACK_AB_MERGE_C R29, RZ, R226, RZ ;  /* 0x000000e2ff1d723e */ /* 0x000fc400048060ff */
[----:B------:R-:W-:Y:S01]  /*c840*/  F2FP.SATFINITE.E5M2.F32.PACK_AB_MERGE_C R225, RZ, R225, RZ ;  /* 0x000000e1ffe1723e */ /* 0x000fe200048060ff */
[----:B------:R-:W-:Y:S01]  /*c850*/  FMUL R223, R223, UR24 ;  /* 0x00000018dfdf7c20 */ /* 0x000fe20008400000 */
[----:B------:R-:W-:Y:S01]  /*c860*/  F2FP.SATFINITE.E5M2.F32.PACK_AB_MERGE_C R31, RZ, R224, RZ ;  /* 0x000000e0ff1f723e */ /* 0x000fe200048060ff */
[----:B------:R-:W-:Y:S01]  /*c870*/  FMUL R222, R222, UR24 ;  /* 0x00000018dede7c20 */ /* 0x000fe20008400000 */
[----:B------:R-:W-:Y:S01]  /*c880*/  FMUL R221, R221, UR24 ;  /* 0x00000018dddd7c20 */ /* 0x000fe20008400000 */
[----:B------:R0:W-:Y:S01]  /*c890*/  @!P4 STG.E.U8 desc[UR22][R24.64], R29 ;  /* 0x0000001d1800c986 */ /* 0x0001e2000c101116 */
[----:B------:R-:W-:-:S03]  /*c8a0*/  ISETP.LT.OR P4, PT, R34, 0x2, !P1 ;  /* 0x000000022200780c */ /* 0x000fc60004f81670 */
[----:B------:R-:W-:Y:S01]  /*c8b0*/  @!P5 STG.E.U8 desc[UR22][R24.64+0x1], R225 ;  /* 0x000001e11800d986 */ /* 0x000fe2000c101116 */
[----:B------:R-:W-:-:S03]  /*c8c0*/  ISETP.LT.OR P5, PT, R34, 0x9, !P2 ;  /* 0x000000092200780c */ /* 0x000fc600057a1670 */
[----:B------:R3:W-:Y:S01]  /*c8d0*/  @!P6 STG.E.U8 desc[UR22][R26.64], R31 ;  /* 0x0000001f1a00e986 */ /* 0x0007e2000c101116 */
[----:B------:R-:W-:Y:S02]  /*c8e0*/  ISETP.LT.OR P6, PT, R34, 0xa, !P2 ;  /* 0x0000000a2200780c */ /* 0x000fe400057c1670 */
[----:B------:R-:W-:Y:S01]  /*c8f0*/  F2FP.SATFINITE.E5M2.F32.PACK_AB_MERGE_C R223, RZ, R223, RZ ;  /* 0x000000dfffdf723e */ /* 0x000fe200048060ff */
[----:B------:R-:W-:Y:S01]  /*c900*/  FMUL R219, R219, UR24 ;  /* 0x00000018dbdb7c20 */ /* 0x000fe20008400000 */
[----:B------:R-:W-:Y:S01]  /*c910*/  F2FP.SATFINITE.E5M2.F32.PACK_AB_MERGE_C R33, RZ, R222, RZ ;  /* 0x000000deff21723e */ /* 0x000fe200048060ff */
[----:B------:R-:W-:Y:S01]  /*c920*/  FMUL R220, R220, UR24 ;  /* 0x00000018dcdc7c20 */ /* 0x000fe20008400000 */
[----:B------:R-:W-:Y:S01]  /*c930*/  F2FP.SATFINITE.E5M2.F32.PACK_AB_MERGE_C R221, RZ, R221, RZ ;  /* 0x000000ddffdd723e */ /* 0x000fe200048060ff */
[----:B------:R-:W-:Y:S01]  /*c940*/  @!P4 STG.E.U8 desc[UR22][R26.64+0x1], R223 ;  /* 0x000001df1a00c986 */ /* 0x000fe2000c101116 */
[----:B------:R-:W-:-:S03]  /*c950*/  ISETP.LT.OR P4, PT, R34, 0x9, !P1 ;  /* 0x000000092200780c */ /* 0x000fc60004f81670 */
[----:B------:R4:W-:Y:S01]  /*c960*/  @!P5 STG.E.U8 desc[UR22][R24.64+0x8], R33 ;  /* 0x000008211800d986 */ /* 0x0009e2000c101116 */
[----:B------:R-:W-:-:S03]  /*c970*/  ISETP.LT.OR P5, PT, R34, 0xa, !P1 ;  /* 0x0000000a2200780c */ /* 0x000fc60004fa1670 */
[----:B------:R-:W-:Y:S01]  /*c980*/  @!P6 STG.E.U8 desc[UR22][R24.64+0x9], R221 ;  /* 0x000009dd1800e986 */ /* 0x000fe2000c101116 */
[----:B------:R-:W-:Y:S01]  /*c990*/  ISETP.LT.OR P6, PT, R34, 0x11, !P2 ;  /* 0x000000112200780c */ /* 0x000fe200057c1670 */
[----:B------:R-:W-:Y:S01]  /*c9a0*/  FMUL R218, R218, UR24 ;  /* 0x00000018dada7c20 */ /* 0x000fe20008400000 */
[----:B------:R-:W-:Y:S01]  /*c9b0*/  F2FP.SATFINITE.E5M2.F32.PACK_AB_MERGE_C R219, RZ, R219, RZ ;  /* 0x000000dbffdb723e */ /* 0x000fe200048060ff */
[----:B------:R-:W-:Y:S01]  /*c9c0*/  FMUL R217, R217, UR24 ;  /* 0x00000018d9d97c20 */ /* 0x000fe20008400000 */
[----:B0-----:R-:W-:Y:S01]  /*c9d0*/  F2FP.SATFINITE.E5M2.F32.PACK_AB_MERGE_C R29, RZ, R220, RZ ;  /* 0x000000dcff1d723e */ /* 0x001fe200048060ff */
[----:B------:R-:W-:Y:S01]  /*c9e0*/  FMUL R216, R216, UR24 ;  /* 0x00000018d8d87c20 */ /* 0x000fe20008400000 */
[----:B---3--:R-:W-:Y:S01]  /*c9f0*/  F2FP.SATFINITE.E5M2.F32.PACK_AB_MERGE_C R31, RZ, R218, RZ ;  /* 0x000000daff1f723e */ /* 0x008fe200048060ff */
[----:B------:R-:W-:Y:S01]  /*ca00*/  FMUL R215, R215, UR24 ;  /* 0x00000018d7d77c20 */ /* 0x000fe20008400000 */
[----:B------:R-:W-:Y:S01]  /*ca10*/  FMUL R213, R213, UR24 ;  /* 0x00000018d5d57c20 */ /* 0x000fe20008400000 */
[----:B------:R-:W-:Y:S01]  /*ca20*/  @!P5 STG.E.U8 desc[UR22][R26.64+0x9], R219 ;  /* 0x000009db1a00d986 */ /* 0x000fe2000c101116 */
[----:B------:R-:W-:-:S03]  /*ca30*/  ISETP.LT.OR P5, PT, R34, 0x12, !P2 ;  /* 0x000000122200780c */ /* 0x000fc600057a1670 */
[----:B------:R0:W-:Y:S01]  /*ca40*/  @!P4 STG.E.U8 desc[UR22][R26.64+0x8], R29 ;  /* 0x0000081d1a00c986 */ /* 0x0001e2000c101116 */
[----:B------:R-:W-:-:S03]  /*ca50*/  ISETP.LT.OR P4, PT, R34, 0x11, !P1 ;  /* 0x000000112200780c */ /* 0x000fc60004f81670 */
[----:B------:R3:W-:Y:S01]  /*ca60*/  @!P6 STG.E.U8 desc[UR22][R24.64+0x10], R31 ;  /* 0x0000101f1800e986 */ /* 0x0007e2000c101116 */
[----:B------:R-:W-:Y:S02]  /*ca70*/  ISETP.LT.OR P6, PT, R34, 0x12, !P1 ;  /* 0x000000122200780c */ /* 0x000fe40004fc1670 */
[----:B------:R-:W-:Y:S01]  /*ca80*/  F2FP.SATFINITE.E5M2.F32.PACK_AB_MERGE_C R217, RZ, R217, RZ ;  /* 0x000000d9ffd9723e */ /* 0x000fe200048060ff */
[----:B------:R-:W-:Y:S01]  /*ca90*/  FMUL R214, R214, UR24 ;  /* 0x00000018d6d67c20 */ /* 0x000fe20008400000 */
[----:B----4-:R-:W-:Y:S01]  /*caa0*/  F2FP.SATFINITE.E5M2.F32.PACK_AB_MERGE_C R33, RZ, R216, RZ ;  /* 0x000000d8ff21723e */ /* 0x010fe200048060ff */
[----:B------:R-:W-:Y:S01]  /*cab0*/  FMUL R212, R212, UR24 ;  /* 0x00000018d4d47c20 */ /* 0x000fe20008400000 */
[----:B------:R-:W-:Y:S01]  /*cac0*/  F2FP.SATFINITE.E5M2.F32.PACK_AB_MERGE_C R215, RZ, R215, RZ ;  /* 0x000000d7ffd7723e */ /* 0x000fe200048060ff */
[----:B------:R-:W-:Y:S01]  /*cad0*/  @!P5 STG.E.U8 desc[UR22][R24.64+0x11], R217 ;  /* 0x000011d91800d986 */ /* 0x000fe2000c101116 */
[----:B------:R-:W-:-:S03]  /*cae0*/  ISETP.LT.OR P5, PT, R34, 0x1a, !P2 ;  /* 0x0000001a2200780c */ /* 0x000fc600057a1670 */
[----:B------:R4:W-:Y:S01]  /*caf0*/  @!P4 STG.E.U8 desc[UR22][R26.64+0x10], R33 ;  /* 0x000010211a00c986 */ /* 0x0009e2000c101116 */
[----:B------:R-:W-:-:S03]  /*cb00*/  ISETP.LT.OR P4, PT, R34, 0x19, !P2 ;  /* 0x000000192200780c */ /* 0x000fc60005781670 */
[----:B------:R-:W-:Y:S01]  /*cb10*/  @!P6 STG.E.U8 desc[UR22][R26.64+0x11], R215 ;  /* 0x000011d71a00e986 */ /* 0x000fe2000c101116 */
[----:B------:R-:W-:Y:S02]  /*cb20*/  ISETP.LT.OR P6, PT, R34, 0x19, !P1 ;  /* 0x000000192200780c */ /* 0x000fe40004fc1670 */
[----:B------:R-:W-:Y:S01]  /*cb30*/  F2FP.SATFINITE.E5M2.F32.PACK_AB_MERGE_C R213, RZ, R213, RZ ;  /* 0x000000d5ffd5723e */ /* 0x000fe200048060ff */
[----:B------:R-:W-:Y:S01]  /*cb40*/  FMUL R211, R211, UR24 ;  /* 0x00000018d3d37c20 */ /* 0x000fe20008400000 */
[----:B0-----:R-:W-:Y:S01]  /*cb50*/  F2FP.SATFINITE.E5M2.F32.PACK_AB_MERGE_C R29, RZ, R214, RZ ;  /* 0x000000d6ff1d723e */ /* 0x001fe200048060ff */
[----:B------:R-:W-:Y:S01]  /*cb60*/  FMUL R210, R210, UR24 ;  /* 0x00000018d2d27c20 */ /* 0x000fe20008400000 */
[----:B---3--:R-:W-:Y:S01]  /*cb70*/  F2FP.SATFINITE.E5M2.F32.PACK_AB_MERGE_C R31, RZ, R212, RZ ;  /* 0x000000d4ff1f723e */ /* 0x008fe200048060ff */
[----:B------:R-:W-:Y:S01]  /*cb80*/  @!P5 STG.E.U8 desc[UR22][R24.64+0x19], R213 ;  /* 0x000019d51800d986 */ /* 0x000fe2000c101116 */
[----:B------:R-:W-:-:S03]  /*cb90*/  ISETP.LT.OR P5, PT, R34, 0x1a, !P1 ;  /* 0x0000001a2200780c */ /* 0x000fc60004fa1670 */
[----:B------:R0:W-:Y:S01]  /*cba0*/  @!P4 STG.E.U8 desc[UR22][R24.64+0x18], R29 ;  /* 0x0000181d1800c986 */ /* 0x0001e2000c101116 */
[----:B------:R-:W-:-:S03]  /*cbb0*/  ISETP.LT.OR P4, PT, R34, 0x21, !P2 ;  /* 0x000000212200780c */ /* 0x000fc60005781670 */
[----:B------:R3:W-:Y:S01]  /*cbc0*/  @!P6 STG.E.U8 desc[UR22][R26.64+0x18], R31 ;  /* 0x0000181f1a00e986 */ /* 0x0007e2000c101116 */
[----:B------:R-:W-:Y:S01]  /*cbd0*/  ISETP.LT.OR P6, PT, R34, 0x22, !P2 ;  /* 0x000000222200780c */ /* 0x000fe200057c1670 */
[----:B------:R-:W-:Y:S01]  /*cbe0*/  FMUL R209, R209, UR24 ;  /* 0x00000018d1d17c20 */ /* 0x000fe20008400000 */
        /* <DEDUP_REMOVED lines=46> */
[C---:B------:R-:W-:Y:S01]  /*ced0*/  ISETP.LT.OR P6, PT, R34.reuse, 0x3a, !P2 ;  /* 0x0000003a2200780c */ /* 0x040fe200057c1670 */
[----:B------:R-:W-:Y:S01]  /*cee0*/  FMUL R197, R197, UR24 ;  /* 0x00000018c5c57c20 */ /* 0x000fe20008400000 */
[----:B------:R-:W-:Y:S01]  /*cef0*/  F2FP.SATFINITE.E5M2.F32.PACK_AB_MERGE_C R199, RZ, R199, RZ ;  /* 0x000000c7ffc7723e */ /* 0x000fe200048060ff */
[----:B------:R-:W2:Y:S01]  /*cf00*/  LDL.LU R226, [R1+0x10] ;  /* 0x0000100001e27983 */ /* 0x000ea20000300800 */
[----:B----4-:R-:W-:Y:S02]  /*cf10*/  F2FP.SATFINITE.E5M2.F32.PACK_AB_MERGE_C R33, RZ, R198, RZ ;  /* 0x000000c6ff21723e */ /* 0x010fe400048060ff */
[----:B------:R-:W-:Y:S01]  /*cf20*/  F2FP.SATFINITE.E5M2.F32.PACK_AB_MERGE_C R197, RZ, R197, RZ ;  /* 0x000000c5ffc5723e */ /* 0x000fe200048060ff */
[----:B------:R-:W-:Y:S01]  /*cf30*/  @!P5 STG.E.U8 desc[UR22][R26.64+0x31], R199 ;  /* 0x000031c71a00d986 */ /* 0x000fe2000c101116 */
[----:B------:R-:W-:-:S03]  /*cf40*/  ISETP.LT.OR P5, PT, R34, 0x3a, !P1 ;  /* 0x0000003a2200780c */ /* 0x000fc60004fa1670 */
[----:B------:R-:W4:Y:S01]  /*cf50*/  LDL.LU R224, [R1+0xc] ;  /* 0x00000c0001e07983 */ /* 0x000f220000300800 */
[----:B------:R-:W-:-:S03]  /*cf60*/  FMUL R195, R195, UR24 ;  /* 0x00000018c3c37c20 */ /* 0x000fc60008400000 */
[----:B------:R1:W-:Y:S01]  /*cf70*/  @!P4 STG.E.U8 desc[UR22][R24.64+0x38], R33 ;  /* 0x000038211800c986 */ /* 0x0003e2000c101116 */
[----:B------:R-:W-:-:S03]  /*cf80*/  ISETP.LT.OR P4, PT, R34, 0x39, !P1 ;  /* 0x000000392200780c */ /* 0x000fc60004f81670 */
[----:B------:R-:W2:Y:S01]  /*cf90*/  LDL.LU R225, [R1+0x8] ;  /* 0x0000080001e17983 */ /* 0x000ea20000300800 */
[----:B------:R-:W-:-:S03]  /*cfa0*/  FMUL R196, R196, UR24 ;  /* 0x00000018c4c47c20 */ /* 0x000fc60008400000 */
[----:B------:R-:W-:Y:S01]  /*cfb0*/  @!P6 STG.E.U8 desc[UR22][R24.64+0x39], R197 ;  /* 0x000039c51800e986 */ /* 0x000fe2000c101116 */
[----:B------:R-:W-:-:S03]  /*cfc0*/  ISETP.LT.OR P6, PT, R34, 0x41, !P2 ;  /* 0x000000412200780c */ /* 0x000fc600057c1670 */
[----:B------:R-:W4:Y:S01]  /*cfd0*/  LDL.LU R222, [R1] ;  /* 0x0000000001de7983 */ /* 0x000f220000300800 */
[----:B------:R-:W-:-:S03]  /*cfe0*/  FMUL R194, R194, UR24 ;  /* 0x00000018c2c27c20 */ /* 0x000fc60008400000 */
[----:B------:R-:W4:Y:S04]  /*cff0*/  LDL.LU R223, [R1+0x18] ;  /* 0x0000180001df7983 */ /* 0x000f280000300800 */
[----:B------:R-:W4:Y:S01]  /*d000*/  LDL.LU R221, [R1+0x4] ;  /* 0x0000040001dd7983 */ /* 0x000f220000300800 */
[----:B------:R-:W-:Y:S01]  /*d010*/  F2FP.SATFINITE.E5M2.F32.PACK_AB_MERGE_C R195, RZ, R195, RZ ;  /* 0x000000c3ffc3723e */ /* 0x000fe200048060ff */
[----:B------:R-:W-:Y:S01]  /*d020*/  FMUL R193, R193, UR24 ;  /* 0x00000018c1c17c20 */ /* 0x000fe20008400000 */
[----:B0-----:R-:W-:Y:S01]  /*d030*/  F2FP.SATFINITE.E5M2.F32.PACK_AB_MERGE_C R29, RZ, R196, RZ ;  /* 0x000000c4ff1d723e */ /* 0x001fe200048060ff */
[----:B------:R-:W-:Y:S01]  /*d040*/  FMUL R192, R192, UR24 ;  /* 0x00000018c0c07c20 */ /* 0x000fe20008400000 */
[----:B---3--:R-:W-:Y:S01]  /*d050*/  F2FP.SATFINITE.E5M2.F32.PACK_AB_MERGE_C R31, RZ, R194, RZ ;  /* 0x000000c2ff1f723e */ /* 0x008fe200048060ff */
[----:B------:R-:W-:Y:S01]  /*d060*/  @!P5 STG.E.U8 desc[UR22][R26.64+0x39], R195 ;  /* 0x000039c31a00d986 */ /* 0x000fe2000c101116 */
[C---:B------:R-:W-:Y:S01]  /*d070*/  ISETP.LT.OR P5, PT, R34.reuse, 0x42, !P2 ;  /* 0x000000422200780c */ /* 0x040fe200057a1670 */
[----:B------:R-:W-:Y:S01]  /*d080*/  FMUL R191, R191, UR24 ;  /* 0x00000018bfbf7c20 */ /* 0x000fe20008400000 */
[----:B------:R-:W-:Y:S01]  /*d090*/  F2FP.SATFINITE.E5M2.F32.PACK_AB_MERGE_C R193, RZ, R193, RZ ;  /* 0x000000c1ffc1723e */ /* 0x000fe200048060ff */
[----:B------:R0:W-:Y:S01]  /*d0a0*/  @!P4 STG.E.U8 desc[UR22][R26.64+0x38], R29 ;  /* 0x0000381d1a00c986 */ /* 0x0001e2000c101116 */
[C---:B------:R-:W-:Y:S01]  /*d0b0*/  ISETP.LT.OR P4, PT, R34.reuse, 0x41, !P1 ;  /* 0x000000412200780c */ /* 0x040fe20004f81670 */
[----:B------:R-:W-:Y:S01]  /*d0c0*/  FMUL R189, R189, UR24 ;  /* 0x00000018bdbd7c20 */ /* 0x000fe20008400000 */
[----:B-1----:R-:W-:Y:S01]  /*d0d0*/  F2FP.SATFINITE.E5M2.F32.PACK_AB_MERGE_C R33, RZ, R192, RZ ;  /* 0x000000c0ff21723e */ /* 0x002fe200048060ff */
[----:B------:R1:W-:Y:S01]  /*d0e0*/  @!P6 STG.E.U8 desc[UR22][R24.64+0x40], R31 ;  /* 0x0000401f1800e986 */ /* 0x0003e2000c101116 */
[----:B------:R-:W-:Y:S01]  /*d0f0*/  ISETP.LT.OR P6, PT, R34, 0x42, !P1 ;  /* 0x000000422200780c */ /* 0x000fe20004fc1670 */
[----:B------:R-:W-:Y:S01]  /*d100*/  FMUL R190, R190, UR24 ;  /* 0x00000018bebe7c20 */ /* 0x000fe20008400000 */
[----:B------:R-:W-:Y:S01]  /*d110*/  F2FP.SATFINITE.E5M2.F32.PACK_AB_MERGE_C R191, RZ, R191, RZ ;  /* 0x000000bfffbf723e */ /* 0x000fe200048060ff */
[----:B------:R-:W-:Y:S01]  /*d120*/  FMUL R188, R188, UR24 ;  /* 0x00000018bcbc7c20 */ /* 0x000fe20008400000 */
[----:B------:R-:W-:Y:S01]  /*d130*/  F2FP.SATFINITE.E5M2.F32.PACK_AB_MERGE_C R189, RZ, R189, RZ ;  /* 0x000000bdffbd723e */ /* 0x000fe200048060ff */
[----:B------:R-:W-:Y:S01]  /*d140*/  @!P5 STG.E.U8 desc[UR22][R24.64+0x41], R193 ;  /* 0x000041c11800d986 */ /* 0x000fe2000c101116 */
[C---:B------:R-:W-:Y:S01]  /*d150*/  ISETP.LT.OR P5, PT, R34.reuse, 0x4a, !P2 ;  /* 0x0000004a2200780c */ /* 0x040fe200057a1670 */
[----:B------:R-:W-:Y:S01]  /*d160*/  FMUL R187, R187, UR24 ;  /* 0x00000018bbbb7c20 */ /* 0x000fe20008400000 */
[----:B0-----:R-:W-:Y:S01]  /*d170*/  F2FP.SATFINITE.E5M2.F32.PACK_AB_MERGE_C R29, RZ, R190, RZ ;  /* 0x000000beff1d723e */ /* 0x001fe200048060ff */
[----:B------:R0:W-:Y:S01]  /*d180*/  @!P4 STG.E.U8 desc[UR22][R26.64+0x40], R33 ;  /* 0x000040211a00c986 */ /* 0x0001e2000c101116 */
[----:B------:R-:W-:Y:S01]  /*d190*/  ISETP.LT.OR P4, PT, R34, 0x49, !P2 ;  /* 0x000000492200780c */ /* 0x000fe20005781670 */
[----:B------:R-:W-:Y:S01]  /*d1a0*/  FMUL R186, R186, UR24 ;  /* 0x00000018baba7c20 */ /* 0x000fe20008400000 */
[----:B-1----:R-:W-:Y:S01]  /*d1b0*/  F2FP.SATFINITE.E5M2.F32.PACK_AB_MERGE_C R31, RZ, R188, RZ ;  /* 0x000000bcff1f723e */ /* 0x002fe200048060ff */
[----:B------:R-:W-:Y:S01]  /*d1c0*/  @!P6 STG.E.U8 desc[UR22][R26.64+0x41], R191 ;  /* 0x000041bf1a00e986 */ /* 0x000fe2000c101116 */
[----:B------:R-:W-:Y:S01]  /*d1d0*/  ISETP.LT.OR P6, PT, R34, 0x49, !P1 ;  /* 0x000000492200780c */ /* 0x000fe20004fc1670 */
[----:B------:R-:W-:Y:S01]  /*d1e0*/  FMUL R185, R185, UR24 ;  /* 0x00000018b9b97c20 */ /* 0x000fe20008400000 */
[----:B------:R-:W-:Y:S01]  /*d1f0*/  F2FP.SATFINITE.E5M2.F32.PACK_AB_MERGE_C R187, RZ, R187, RZ ;  /* 0x000000bbffbb723e */ /* 0x000fe200048060ff */
[----:B------:R-:W-:Y:S01]  /*d200*/  FMUL R183, R183, UR24 ;  /* 0x00000018b7b77c20 */ /* 0x000fe20008400000 */
[----:B------:R-:W-:Y:S01]  /*d210*/  FMUL R184, R184, UR24 ;  /* 0x00000018b8b87c20 */ /* 0x000fe20008400000 */
[----:B------:R-:W-:Y:S01]  /*d220*/  @!P5 STG.E.U8 desc[UR22][R24.64+0x49], R189 ;  /* 0x000049bd1800d986 */ /* 0x000fe2000c101116 */
[----:B------:R-:W-:Y:S01]  /*d230*/  ISETP.LT.OR P5, PT, R34, 0x4a, !P1 ;  /* 0x0000004a2200780c */ /* 0x000fe20004fa1670 */
[----:B------:R-:W-:Y:S01]  /*d240*/  FMUL R182, R182, UR24 ;  /* 0x00000018b6b67c20 */ /* 0x000fe20008400000 */
[----:B0-----:R-:W-:Y:S01]  /*d250*/  F2FP.SATFINITE.E5M2.F32.PACK_AB_MERGE_C R33, RZ, R186, RZ ;  /* 0x000000baff21723e */ /* 0x001fe200048060ff */
[----:B------:R0:W-:Y:S01]  /*d260*/  @!P4 STG.E.U8 desc[UR22][R24.64+0x48], R29 ;  /* 0x0000481d1800c986 */ /* 0x0001e2000c101116 */
[C---:B------:R-:W-:Y:S01]  /*d270*/  ISETP.LT.OR P4, PT, R34.reuse, 0x51, !P2 ;  /* 0x000000512200780c */ /* 0x040fe20005781670 */
[----:B------:R-:W-:Y:S01]  /*d280*/  FMUL R181, R181, UR24 ;  /* 0x00000018b5b57c20 */ /* 0x000fe20008400000 */
[----:B------:R-:W-:Y:S01]  /*d290*/  F2FP.SATFINITE.E5M2.F32.PACK_AB_MERGE_C R185, RZ, R185, RZ ;  /* 0x000000b9ffb9723e */ /* 0x000fe200048060ff */
        /* <DEDUP_REMOVED lines=19> */
[----:B------:R-:W-:Y:S01]  /*d3d0*/  F2FP.SATFINITE.E5M2.F32.PACK_AB_MERGE_C R177, RZ, R177, RZ ;  /* 0x000000b1ffb1723e */ /* 0x000fe200048060ff */
        /* <DEDUP_REMOVED lines=13> */
[----:B------:R-:W-:Y:S01]  /*d4b0*/  FMUL R170, R170, UR24 ;  /* 0x00000018aaaa7c20 */ /* 0x000fe20008400000 */
        /* <DEDUP_REMOVED lines=9> */
[C---:B------:R-:W-:Y:S01]  /*d550*/  ISETP.LT.OR P6, PT, R34.reuse, 0x61, !P1 ;  /* 0x000000612200780c */ /* 0x040fe20004fc1670 */
        /* <DEDUP_REMOVED lines=9> */
[----:B------:R-:W-:Y:S01]  /*d5f0*/  ISETP.LT.OR P4, PT, R34, 0x69, !P2 ;  /* 0x000000692200780c */ /* 0x000fe20005781670 */
        /* <DEDUP_REMOVED lines=98> */
[----:B-----5:R-:W-:Y:S01]  /*dc20*/  FMUL R5, R5, UR24 ;  /* 0x0000001805057c20 */ /* 0x020fe20008400000 */
        /* <DEDUP_REMOVED lines=15> */
[----:B------:R-:W-:Y:S01]  /*dd20*/  @!P6 STG.E.U8 desc[UR22][R26.64+0x90], R31 ;  /* 0x0000901f1a00e986 */ /* 0x000fe2000c101116 */
[----:B------:R-:W-:-:S05]  /*dd30*/  ISETP.LT.OR P6, PT, R34, 0x9a, !P2 ;  /* 0x0000009a2200780c */ /* 0x000fca00057c1670 */
[----:B------:R1:W-:Y:S01]  /*dd40*/  @!P5 STG.E.U8 desc[UR22][R26.64+0x91], R23 ;  /* 0x000091171a00d986 */ /* 0x0003e2000c101116 */
[C---:B------:R-:W-:Y:S02]  /*dd50*/  ISETP.LT.OR P5, PT, R34.reuse, 0x9a, !P1 ;  /* 0x0000009a2200780c */ /* 0x040fe40004fa1670 */
[----:B0-----:R-:W-:Y:S01]  /*dd60*/  F2FP.SATFINITE.E5M2.F32.PACK_AB_MERGE_C R29, RZ, R20, RZ ;  /* 0x00000014ff1d723e */ /* 0x001fe200048060ff */
[----:B------:R-:W-:Y:S01]  /*dd70*/  @!P4 STG.E.U8 desc[UR22][R24.64+0x98], R33 ;  /* 0x000098211800c986 */ /* 0x000fe2000c101116 */
[----:B------:R-:W-:-:S03]  /*dd80*/  ISETP.LT.OR P4, PT, R34, 0x99, !P1 ;  /* 0x000000992200780c */ /* 0x000fc60004f81670 */
[----:B------:R0:W-:Y:S01]  /*dd90*/  @!P6 STG.E.U8 desc[UR22][R24.64+0x99], R21 ;  /* 0x000099151800e986 */ /* 0x0001e2000c101116 */
[----:B------:R-:W-:Y:S02]  /*dda0*/  ISETP.LT.OR P6, PT, R34, 0xa1, !P2 ;  /* 0x000000a12200780c */ /* 0x000fe400057c1670 */
[----:B-1----:R-:W-:-:S03]  /*ddb0*/  F2FP.SATFINITE.E5M2.F32.PACK_AB_MERGE_C R23, RZ, R18, RZ ;  /* 0x00000012ff17723e */ /* 0x002fc600048060ff */
[----:B------:R1:W-:Y:S01]  /*ddc0*/  @!P5 STG.E.U8 desc[UR22][R26.64+0x99], R19 ;  /* 0x000099131a00d986 */ /* 0x0003e2000c101116 */
[----:B------:R-:W-:-:S03]  /*ddd0*/  ISETP.LT.OR P5, PT, R34, 0xa2, !P2 ;  /* 0x000000a22200780c */ /* 0x000fc600057a1670 */
[----:B------:R-:W-:Y:S01]  /*dde0*/  @!P4 STG.E.U8 desc[UR22][R26.64+0x98], R29 ;  /* 0x0000981d1a00c986 */ /* 0x000fe2000c101116 */
[C---:B------:R-:W-:Y:S02]  /*ddf0*/  ISETP.LT.OR P4, PT, R34.reuse, 0xa1, !P1 ;  /* 0x000000a12200780c */ /* 0x040fe40004f81670 */
[----:B0-----:R-:W-:Y:S01]  /*de00*/  F2FP.SATFINITE.E5M2.F32.PACK_AB_MERGE_C R21, RZ, R16, RZ ;  /* 0x00000010ff15723e */ /* 0x001fe200048060ff */
[----:B------:R-:W-:Y:S01]  /*de10*/  @!P6 STG.E.U8 desc[UR22][R24.64+0xa0], R23 ;  /* 0x0000a0171800e986 */ /* 0x000fe2000c101116 */
[----:B------:R-:W-:Y:S02]  /*de20*/  ISETP.LT.OR P6, PT, R34, 0xa2, !P1 ;  /* 0x000000a22200780c */ /* 0x000fe40004fc1670 */
[----:B-1----:R-:W-:-:S03]  /*de30*/  F2FP.SATFINITE.E5M2.F32.PACK_AB_MERGE_C R19, RZ, R14, RZ ;  /* 0x0000000eff13723e */ /* 0x002fc600048060ff */
[----:B------:R0:W-:Y:S01]  /*de40*/  @!P5 STG.E.U8 desc[UR22][R24.64+0xa1], R17 ;  /* 0x0000a1111800d986 */ /* 0x0001e2000c101116 */
[----:B------:R-:W-:-:S03]  /*de50*/  ISETP.LT.OR P5, PT, R34, 0xaa, !P2 ;  /* 0x000000aa2200780c */ /* 0x000fc600057a1670 */
[----:B------:R-:W-:Y:S01]  /*de60*/  @!P4 STG.E.U8 desc[UR22][R26.64+0xa0], R21 ;  /* 0x0000a0151a00c986 */ /* 0x000fe2000c101116 */
[----:B------:R-:W-:-:S03]  /*de70*/  ISETP.LT.OR P4, PT, R34, 0xa9, !P2 ;  /* 0x000000a92200780c */ /* 0x000fc60005781670 */
[----:B------:R1:W-:Y:S01]  /*de80*/  @!P6 STG.E.U8 desc[UR22][R26.64+0xa1], R15 ;  /* 0x0000a10f1a00e986 */ /* 0x0003e2000c101116 */
[----:B------:R-:W-:Y:S02]  /*de90*/  ISETP.LT.OR P6, PT, R34, 0xa9, !P1 ;  /* 0x000000a92200780c */ /* 0x000fe40004fc1670 */
[----:B0-----:R-:W-:-:S03]  /*dea0*/  F2FP.SATFINITE.E5M2.F32.PACK_AB_MERGE_C R17, RZ, R12, RZ ;  /* 0x0000000cff11723e */ /* 0x001fc600048060ff */
[----:B------:R0:W-:Y:S01]  /*deb0*/  @!P5 STG.E.U8 desc[UR22][R24.64+0xa9], R13 ;  /* 0x0000a90d1800d986 */ /* 0x0001e2000c101116 */
[----:B------:R-:W-:-:S03]  /*dec0*/  ISETP.LT.OR P5, PT, R34, 0xaa, !P1 ;  /* 0x000000aa2200780c */ /* 0x000fc60004fa1670 */
[----:B------:R-:W-:Y:S01]  /*ded0*/  @!P4 STG.E.U8 desc[UR22][R24.64+0xa8], R19 ;  /* 0x0000a8131800c986 */ /* 0x000fe2000c101116 */
[C---:B------:R-:W-:Y:S02]  /*dee0*/  ISETP.LT.OR P4, PT, R34.reuse, 0xb1, !P2 ;  /* 0x000000b12200780c */ /* 0x040fe40005781670 */
[----:B-1----:R-:W-:Y:S01]  /*def0*/  F2FP.SATFINITE.E5M2.F32.PACK_AB_MERGE_C R15, RZ, R10, RZ ;  /* 0x0000000aff0f723e */ /* 0x002fe200048060ff */
[----:B------:R-:W-:Y:S01]  /*df00*/  @!P6 STG.E.U8 desc[UR22][R26.64+0xa8], R17 ;  /* 0x0000a8111a00e986 */ /* 0x000fe2000c101116 */
[----:B------:R-:W-:Y:S02]  /*df10*/  ISETP.LT.OR P6, PT, R34, 0xb2, !P2 ;  /* 0x000000b22200780c */ /* 0x000fe400057c1670 */
[----:B0-----:R-:W-:-:S03]  /*df20*/  F2FP.SATFINITE.E5M2.F32.PACK_AB_MERGE_C R13, RZ, R8, RZ ;  /* 0x00000008ff0d723e */ /* 0x001fc600048060ff */
        /* <DEDUP_REMOVED lines=9> */
[----:B------:R3:W-:Y:S01]  /*dfc0*/  @!P4 STG.E.U8 desc[UR22][R26.64+0xb0], R13 ;  /* 0x0000b00d1a00c986 */ /* 0x0007e2000c101116 */
[C---:B------:R-:W-:Y:S02]  /*dfd0*/  ISETP.LT.OR P4, PT, R34.reuse, 0xb9, !P1 ;  /* 0x000000b92200780c */ /* 0x040fe40004f81670 */
[----:B-1----:R-:W-:Y:S01]  /*dfe0*/  F2FP.SATFINITE.E5M2.F32.PACK_AB_MERGE_C R9, RZ, R4, RZ ;  /* 0x00000004ff09723e */ /* 0x002fe200048060ff */
[----:B------:R1:W-:Y:S01]  /*dff0*/  @!P6 STG.E.U8 desc[UR22][R24.64+0xb8], R11 ;  /* 0x0000b80b1800e986 */ /* 0x0003e2000c101116 */
[C---:B------:R-:W-:Y:S02]  /*e000*/  ISETP.LT.OR P6, PT, R34.reuse, 0xba, !P1 ;  /* 0x000000ba2200780c */ /* 0x040fe40004fc1670 */
[----:B0-----:R-:W-:Y:S01]  /*e010*/  F2FP.SATFINITE.E5M2.F32.PACK_AB_MERGE_C R7, RZ, R2, RZ ;  /* 0x00000002ff07723e */ /* 0x001fe200048060ff */
[----:B--2---:R-:W-:Y:S02]  /*e020*/  FMUL R2, R225, UR24 ;  /* 0x00000018e1027c20 */ /* 0x004fe40008400000 */
[----:B------:R0:W-:Y:S01]  /*e030*/  @!P5 STG.E.U8 desc[UR22][R24.64+0xb9], R5 ;  /* 0x0000b9051800d986 */ /* 0x0001e2000c101116 */
[----:B------:R-:W-:-:S02]  /*e040*/  ISETP.LT.OR P5, PT, R34, 0xc2, !P2 ;  /* 0x000000c22200780c */ /* 0x000fc400057a1670 */
[----:B---3--:R-:W-:Y:S01]  /*e050*/  F2FP.SATFINITE.E5M2.F32.PACK_AB_MERGE_C R13, RZ, R3, RZ ;  /* 0x00000003ff0d723e */ /* 0x008fe200048060ff */
[----:B----4-:R-:W-:Y:S01]  /*e060*/  FMUL R3, R222, UR24 ;  /* 0x00000018de037c20 */ /* 0x010fe20008400000 */
[----:B------:R2:W-:Y:S01]  /*e070*/  @!P4 STG.E.U8 desc[UR22][R26.64+0xb8], R9 ;  /* 0x0000b8091a00c986 */ /* 0x0005e2000c101116 */
[----:B-1----:R-:W-:Y:S01]  /*e080*/  F2FP.SATFINITE.E5M2.F32.PACK_AB_MERGE_C R11, RZ, R0, RZ ;  /* 0x00000000ff0b723e */ /* 0x002fe200048060ff */
[----:B------:R-:W-:Y:S01]  /*e090*/  FMUL R0, R221, UR24 ;  /* 0x00000018dd007c20 */ /* 0x000fe20008400000 */
[----:B------:R-:W-:Y:S01]  /*e0a0*/  ISETP.LT.OR P4, PT, R34, 0xc1, !P2 ;  /* 0x000000c12200780c */ /* 0x000fe20005781670 */
[----:B------:R-:W3:Y:S04]  /*e0b0*/  LDL.LU R222, [R1+0x1c] ;  /* 0x00001c0001de7983 */ /* 0x000ee80000300800 */
[----:B------:R-:W4:Y:S01]  /*e0c0*/  LDL.LU R220, [R1+0x20] ;  /* 0x0000200001dc7983 */ /* 0x000f220000300800 */
[----:B0-----:R-:W-:-:S03]  /*e0d0*/  F2FP.SATFINITE.E5M2.F32.PACK_AB_MERGE_C R5, RZ, R3, RZ ;  /* 0x00000003ff05723e */ /* 0x001fc600048060ff */
[----:B------:R-:W4:Y:S01]  /*e0e0*/  LDL.LU R225, [R1+0x24] ;  /* 0x0000240001e17983 */ /* 0x000f220000300800 */
[----:B------:R-:W-:Y:S01]  /*e0f0*/  FMUL R3, R224, UR24 ;  /* 0x00000018e0037c20 */ /* 0x000fe20008400000 */
[----:B--2---:R-:W-:Y:S01]  /*e100*/  F2FP.SATFINITE.E5M2.F32.PACK_AB_MERGE_C R9, RZ, R0, RZ ;  /* 0x00000000ff09723e */ /* 0x004fe200048060ff */
[----:B------:R-:W-:Y:S01]  /*e110*/  FMUL R0, R226, UR24 ;  /* 0x00000018e2007c20 */ /* 0x000fe20008400000 */
[----:B------:R0:W-:Y:S01]  /*e120*/  @!P6 STG.E.U8 desc[UR22][R26.64+0xb9], R13 ;  /* 0x0000b90d1a00e986 */ /* 0x0001e2000c101116 */
[----:B------:R-:W-:-:S03]  /*e130*/  ISETP.LT.OR P6, PT, R34, 0xc1, !P1 ;  /* 0x000000c12200780c */ /* 0x000fc60004fc1670 */
[----:B------:R-:W2:Y:S04]  /*e140*/  LDL.LU R224, [R1+0x28] ;  /* 0x0000280001e07983 */ /* 0x000ea80000300800 */
[----:B------:R-:W2:Y:S01]  /*e150*/  LDL.LU R226, [R1+0x2c] ;  /* 0x00002c0001e27983 */ /* 0x000ea20000300800 */
[----:B0-----:R-:W-:Y:S01]  /*e160*/  F2FP.SATFINITE.E5M2.F32.PACK_AB_MERGE_C R13, RZ, R2, RZ ;  /* 0x00000002ff0d723e */ /* 0x001fe200048060ff */
[----:B------:R-:W-:Y:S02]  /*e170*/  FMUL R2, R227, UR24 ;  /* 0x00000018e3027c20 */ /* 0x000fe40008400000 */
[----:B------:R-:W2:Y:S04]  /*e180*/  LDL.LU R227, [R1+0x30] ;  /* 0x0000300001e37983 */ /* 0x000ea80000300800 */
[----:B------:R-:W-:Y:S01]  /*e190*/  @!P5 STG.E.U8 desc[UR22][R24.64+0xc1], R11 ;  /* 0x0000c10b1800d986 */ /* 0x000fe2000c101116 */
[----:B------:R-:W-:-:S03]  /*e1a0*/  ISETP.LT.OR P5, PT, R34, 0xc2, !P1 ;  /* 0x000000c22200780c */ /* 0x000fc60004fa1670 */
[----:B------:R0:W-:Y:S01]  /*e1b0*/  @!P4 STG.E.U8 desc[UR22][R24.64+0xc0], R7 ;  /* 0x0000c0071800c986 */ /* 0x0001e2000c101116 */
[----:B------:R-:W-:-:S03]  /*e1c0*/  ISETP.LT.OR P4, PT, R34, 0xc9, !P2 ;  /* 0x000000c92200780c */ /* 0x000fc60005781670 */
[----:B------:R1:W-:Y:S01]  /*e1d0*/  @!P6 STG.E.U8 desc[UR22][R26.64+0xc0], R5 ;  /* 0x0000c0051a00e986 */ /* 0x0003e2000c101116 */
[----:B------:R-:W-:-:S03]  /*e1e0*/  ISETP.LT.OR P6, PT, R34, 0xca, !P2 ;  /* 0x000000ca2200780c */ /* 0x000fc600057c1670 */
[----:B------:R-:W2:Y:S04]  /*e1f0*/  LDL.LU R221, [R1+0x34] ;  /* 0x0000340001dd7983 */ /* 0x000ea80000300800 */
[----:B------:R1:W-:Y:S01]  /*e200*/  @!P5 STG.E.U8 desc[UR22][R26.64+0xc1], R9 ;  /* 0x0000c1091a00d986 */ /* 0x0003e2000c101116 */
[----:B0-----:R-:W-:Y:S01]  /*e210*/  F2FP.SATFINITE.E5M2.F32.PACK_AB_MERGE_C R7, RZ, R3, RZ ;  /* 0x00000003ff07723e */ /* 0x001fe200048060ff */
[----:B------:R-:W-:Y:S02]  /*e220*/  FMUL R3, R223, UR24 ;  /* 0x00000018df037c20 */ /* 0x000fe40008400000 */
[----:B------:R-:W-:Y:S01]  /*e230*/  @!P4 STG.E.U8 desc[UR22][R24.64+0xc8], R13 ;  /* 0x0000c80d1800c986 */ /* 0x000fe2000c101116 */
[----:B------:R-:W-:-:S03]  /*e240*/  ISETP.LT.OR P4, PT, R34, 0xc9, !P1 ;  /* 0x000000c92200780c */ /* 0x000fc60004f81670 */
[----:B------:R-:W2:Y:S01]  /*e250*/  LDL.LU R223, [R1+0x38] ;  /* 0x0000380001df7983 */ /* 0x000ea20000300800 */
[----:B-1----:R-:W-:Y:S02]  /*e260*/  F2FP.SATFINITE.E5M2.F32.PACK_AB_MERGE_C R5, RZ, R0, RZ ;  /* 0x00000000ff05723e */ /* 0x002fe400048060ff */
[----:B------:R-:W-:Y:S02]  /*e270*/  F2FP.SATFINITE.E5M2.F32.PACK_AB_MERGE_C R11, RZ, R2, RZ ;  /* 0x00000002ff0b723e */ /* 0x000fe400048060ff */
[----:B------:R-:W-:Y:S01]  /*e280*/  F2FP.SATFINITE.E5M2.F32.PACK_AB_MERGE_C R9, RZ, R3, RZ ;  /* 0x00000003ff09723e */ /* 0x000fe200048060ff */
[----:B------:R0:W-:Y:S04]  /*e290*/  @!P6 STG.E.U8 desc[UR22][R24.64+0xc9], R7 ;  /* 0x0000c9071800e986 */ /* 0x0001e8000c101116 */
[----:B------:R1:W-:Y:S01]  /*e2a0*/  @!P4 STG.E.U8 desc[UR22][R26.64+0xc8], R5 ;  /* 0x0000c8051a00c986 */ /* 0x0003e2000c101116 */
[----:B---3--:R-:W-:-:S03]  /*e2b0*/  FMUL R0, R222, UR24 ;  /* 0x00000018de007c20 */ /* 0x008fc60008400000 */
[----:B------:R-:W3:Y:S01]  /*e2c0*/  LDL.LU R222, [R1+0x3c] ;  /* 0x00003c0001de7983 */ /* 0x000ee20000300800 */
[----:B----4-:R-:W-:Y:S01]  /*e2d0*/  FMUL R2, R220, UR24 ;  /* 0x00000018dc027c20 */ /* 0x010fe20008400000 */
[----:B0-----:R-:W-:Y:S01]  /*e2e0*/  F2FP.SATFINITE.E5M2.F32.PACK_AB_MERGE_C R7, RZ, R0, RZ ;  /* 0x00000000ff07723e */ /* 0x001fe200048060ff */
[----:B------:R-:W-:Y:S02]  /*e2f0*/  FMUL R3, R225, UR24 ;  /* 0x00000018e1037c20 */ /* 0x000fe40008400000 */
[----:B------:R-:W4:Y:S01]  /*e300*/  LDL.LU R225, [R1+0x40] ;  /* 0x0000400001e17983 */ /* 0x000f220000300800 */
[----:B------:R-:W-:Y:S02]  /*e310*/  F2FP.SATFINITE.E5M2.F32.PACK_AB_MERGE_C R13, RZ, R2, RZ ;  /* 0x00000002ff0d723e */ /* 0x000fe400048060ff */
[----:B-1----:R-:W-:Y:S01]  /*e320*/  F2FP.SATFINITE.E5M2.F32.PACK_AB_MERGE_C R5, RZ, R3, RZ ;  /* 0x00000003ff05723e */ /* 0x002fe200048060ff */
[----:B--2---:R-:W-:Y:S02]  /*e330*/  FMUL R0, R224, UR24 ;  /* 0x00000018e0007c20 */ /* 0x004fe40008400000 */
[----:B------:R-:W2:Y:S01]  /*e340*/  LDL.LU R224, [R1+0x44] ;  /* 0x0000440001e07983 */ /* 0x000ea20000300800 */
[----:B------:R-:W-:-:S03]  /*e350*/  FMUL R2, R226, UR24 ;  /* 0x00000018e2027c20 */ /* 0x000fc60008400000 */
[----:B------:R-:W2:Y:S01]  /*e360*/  LDL.LU R226, [R1+0x48] ;  /* 0x0000480001e27983 */ /* 0x000ea20000300800 */
[----:B------:R-:W-:-:S03]  /*e370*/  FMUL R3, R227, UR24 ;  /* 0x00000018e3037c20 */ /* 0x000fc60008400000 */
[----:B------:R-:W2:Y:S01]  /*e380*/  LDL.LU R227, [R1+0x4c] ;  /* 0x00004c0001e37983 */ /* 0x000ea20000300800 */
[C---:B------:R-:W-:Y:S02]  /*e390*/  ISETP.LT.OR P5, PT, R34.reuse, 0xca, !P1 ;  /* 0x000000ca2200780c */ /* 0x040fe40004fa1670 */
[C---:B------:R-:W-:Y:S01]  /*e3a0*/  ISETP.LT.OR P6, PT, R34.reuse, 0xd1, !P2 ;  /* 0x000000d12200780c */ /* 0x040fe200057c1670 */
[----:B------:R-:W2:Y:S01]  /*e3b0*/  LDL.LU R219, [R1+0x50] ;  /* 0x0000500001db7983 */ /* 0x000ea20000300800 */
[----:B------:R-:W-:-:S03]  /*e3c0*/  ISETP.LT.OR P4, PT, R34, 0xd1, !P1 ;  /* 0x000000d12200780c */ /* 0x000fc60004f81670 */
[----:B------:R-:W2:Y:S04]  /*e3d0*/  LDL.LU R218, [R1+0x54] ;  /* 0x0000540001da7983 */ /* 0x000ea80000300800 */
[----:B------:R-:W2:Y:S04]  /*e3e0*/  LDL.LU R220, [R1+0x58] ;  /* 0x0000580001dc7983 */ /* 0x000ea80000300800 */
[----:B------:R0:W-:Y:S01]  /*e3f0*/  @!P5 STG.E.U8 desc[UR22][R26.64+0xc9], R11 ;  /* 0x0000c90b1a00d986 */ /* 0x0001e2000c101116 */
[----:B------:R-:W-:-:S03]  /*e400*/  ISETP.LT.OR P5, PT, R34, 0xd2, !P2 ;  /* 0x000000d22200780c */ /* 0x000fc600057a1670 */
[----:B------:R1:W-:Y:S01]  /*e410*/  @!P6 STG.E.U8 desc[UR22][R24.64+0xd0], R9 ;  /* 0x0000d0091800e986 */ /* 0x0003e2000c101116 */
[----:B------:R-:W-:Y:S02]  /*e420*/  ISETP.LT.OR P6, PT, R34, 0xd2, !P1 ;  /* 0x000000d22200780c */ /* 0x000fe40004fc1670 */
[----:B0-----:R-:W-:-:S07]  /*e430*/  F2FP.SATFINITE.E5M2.F32.PACK_AB_MERGE_C R11, RZ, R2, RZ ;  /* 0x00000002ff0b723e */ /* 0x001fce00048060ff */
[----:B------:R0:W-:Y:S01]  /*e440*/  @!P5 STG.E.U8 desc[UR22][R24.64+0xd1], R7 ;  /* 0x0000d1071800d986 */ /* 0x0001e2000c101116 */
[C---:B------:R-:W-:Y:S02]  /*e450*/  ISETP.LT.OR P5, PT, R34.reuse, 0xda, !P2 ;  /* 0x000000da2200780c */ /* 0x040fe400057a1670 */
[----:B-1----:R-:W-:Y:S01]  /*e460*/  F2FP.SATFINITE.E5M2.F32.PACK_AB_MERGE_C R9, RZ, R0, RZ ;  /* 0x00000000ff09723e */ /* 0x002fe200048060ff */
[----:B------:R-:W-:Y:S01]  /*e470*/  @!P4 STG.E.U8 desc[UR22][R26.64+0xd0], R13 ;  /* 0x0000d00d1a00c986 */ /* 0x000fe2000c101116 */
[C---:B------:R-:W-:Y:S01]  /*e480*/  ISETP.LT.OR P4, PT, R34.reuse, 0xd9, !P2 ;  /* 0x000000d92200780c */ /* 0x040fe20005781670 */
[----:B------:R-:W-:Y:S01]  /*e490*/  FMUL R0, R221, UR24 ;  /* 0x00000018dd007c20 */ /* 0x000fe20008400000 */
[----:B------:R-:W-:Y:S01]  /*e4a0*/  FMUL R2, R223, UR24 ;  /* 0x00000018df027c20 */ /* 0x000fe20008400000 */
[----:B------:R1:W-:Y:S01]  /*e4b0*/  @!P6 STG.E.U8 desc[UR22][R26.64+0xd1], R5 ;  /* 0x0000d1051a00e986 */ /* 0x0003e2000c101116 */
[----:B------:R-:W-:-:S03]  /*e4c0*/  ISETP.LT.OR P6, PT, R34, 0xd9, !P1 ;  /* 0x000000d92200780c */ /* 0x000fc60004fc1670 */
[----:B------:R-:W2:Y:S04]  /*e4d0*/  LDL.LU R221, [R1+0x5c] ;  /* 0x00005c0001dd7983 */ /* 0x000ea80000300800 */
[----:B------:R-:W2:Y:S01]  /*e4e0*/  LDL.LU R223, [R1+0x60] ;  /* 0x0000600001df7983 */ /* 0x000ea20000300800 */
[----:B0-----:R-:W-:Y:S02]  /*e4f0*/  F2FP.SATFINITE.E5M2.F32.PACK_AB_MERGE_C R7, RZ, R3, RZ ;  /* 0x00000003ff07723e */ /* 0x001fe400048060ff */
[----:B-1----:R-:W-:Y:S01]  /*e500*/  F2FP.SATFINITE.E5M2.F32.PACK_AB_MERGE_C R5, RZ, R0, RZ ;  /* 0x00000000ff05723e */ /* 0x002fe200048060ff */
[----:B------:R0:W-:Y:S01]  /*e510*/  @!P4 STG.E.U8 desc[UR22][R24.64+0xd8], R9 ;  /* 0x0000d8091800c986 */ /* 0x0001e2000c101116 */
[----:B------:R-:W-:-:S03]  /*e520*/  F2FP.SATFINITE.E5M2.F32.PACK_AB_MERGE_C R13, RZ, R2, RZ ;  /* 0x00000002ff0d723e */ /* 0x000fc600048060ff */
[----:B------:R-:W-:Y:S04]  /*e530*/  @!P5 STG.E.U8 desc[UR22][R24.64+0xd9], R11 ;  /* 0x0000d90b1800d986 */ /* 0x000fe8000c101116 */
[----:B------:R1:W-:Y:S01]  /*e540*/  @!P6 STG.E.U8 desc[UR22][R26.64+0xd8], R7 ;  /* 0x0000d8071a00e986 */ /* 0x0003e2000c101116 */
[----:B---3--:R-:W-:-:S03]  /*e550*/  FMUL R3, R222, UR24 ;  /* 0x00000018de037c20 */ /* 0x008fc60008400000 */
[----:B------:R-:W3:Y:S01]  /*e560*/  LDL.LU R222, [R1+0x64] ;  /* 0x0000640001de7983 */ /* 0x000ee20000300800 */
[----:B----4-:R-:W-:Y:S01]  /*e570*/  FMUL R0, R225, UR24 ;  /* 0x00000018e1007c20 */ /* 0x010fe20008400000 */
[----:B0-----:R-:W-:Y:S02]  /*e580*/  F2FP.SATFINITE.E5M2.F32.PACK_AB_MERGE_C R9, RZ, R3, RZ ;  /* 0x00000003ff09723e */ /* 0x001fe400048060ff */
[----:B------:R-:W4:Y:S02]  /*e590*/  LDL.LU R225, [R1+0x68] ;  /* 0x0000680001e17983 */ /* 0x000f240000300800 */
        /* <DEDUP_REMOVED lines=8> */
[C---:B------:R-:W-:Y:S02]  /*e620*/  ISETP.LT.OR P4, PT, R34.reuse, 0xe1, !P2 ;  /* 0x000000e12200780c */ /* 0x040fe40005781670 */
[----:B------:R-:W-:-:S09]  /*e630*/  ISETP.LT.OR P6, PT, R34, 0xe2, !P2 ;  /* 0x000000e22200780c */ /* 0x000fd200057c1670 */
[----:B------:R0:W-:Y:S01]  /*e640*/  @!P5 STG.E.U8 desc[UR22][R26.64+0xd9], R5 ;  /* 0x0000d9051a00d986 */ /* 0x0001e2000c101116 */
[----:B------:R-:W-:-:S03]  /*e650*/  ISETP.LT.OR P5, PT, R34, 0xe2, !P1 ;  /* 0x000000e22200780c */ /* 0x000fc60004fa1670 */
[----:B------:R-:W-:Y:S01]  /*e660*/  @!P4 STG.E.U8 desc[UR22][R24.64+0xe0], R13 ;  /* 0x0000e00d1800c986 */ /* 0x000fe2000c101116 */
[----:B------:R-:W-:-:S03]  /*e670*/  ISETP.LT.OR P4, PT, R34, 0xe1, !P1 ;  /* 0x000000e12200780c */ /* 0x000fc60004f81670 */
[----:B------:R1:W-:Y:S01]  /*e680*/  @!P6 STG.E.U8 desc[UR22][R24.64+0xe1], R9 ;  /* 0x0000e1091800e986 */ /* 0x0003e2000c101116 */
[----:B------:R-:W-:Y:S02]  /*e690*/  ISETP.LT.OR P6, PT, R34, 0xe9, !P2 ;  /* 0x000000e92200780c */ /* 0x000fe400057c1670 */
[----:B------:R-:W-:Y:S02]  /*e6a0*/  F2FP.SATFINITE.E5M2.F32.PACK_AB_MERGE_C R11, RZ, R2, RZ ;  /* 0x00000002ff0b723e */ /* 0x000fe400048060ff */
[----:B0-----:R-:W-:-:S03]  /*e6b0*/  F2FP.SATFINITE.E5M2.F32.PACK_AB_MERGE_C R5, RZ, R3, RZ ;  /* 0x00000003ff05723e */ /* 0x001fc600048060ff */
[----:B------:R-:W-:Y:S01]  /*e6c0*/  @!P5 STG.E.U8 desc[UR22][R26.64+0xe1], R11 ;  /* 0x0000e10b1a00d986 */ /* 0x000fe2000c101116 */
[----:B------:R-:W-:-:S03]  /*e6d0*/  ISETP.LT.OR P5, PT, R34, 0xea, !P2 ;  /* 0x000000ea2200780c */ /* 0x000fc600057a1670 */
[----:B------:R0:W-:Y:S01]  /*e6e0*/  @!P4 STG.E.U8 desc[UR22][R26.64+0xe0], R7 ;  /* 0x0000e0071a00c986 */ /* 0x0001e2000c101116 */
[----:B------:R-:W-:-:S03]  /*e6f0*/  ISETP.LT.OR P4, PT, R34, 0xe9, !P1 ;  /* 0x000000e92200780c */ /* 0x000fc60004f81670 */
[----:B------:R0:W-:Y:S01]  /*e700*/  @!P6 STG.E.U8 desc[UR22][R24.64+0xe8], R5 ;  /* 0x0000e8051800e986 */ /* 0x0001e2000c101116 */
[----:B------:R-:W-:Y:S01]  /*e710*/  ISETP.LT.OR P6, PT, R34, 0xea, !P1 ;  /* 0x000000ea2200780c */ /* 0x000fe20004fc1670 */
[----:B------:R-:W-:Y:S01]  /*e720*/  FMUL R2, R219, UR24 ;  /* 0x00000018db027c20 */ /* 0x000fe20008400000 */
[----:B------:R-:W-:Y:S01]  /*e730*/  FMUL R3, R218, UR24 ;  /* 0x00000018da037c20 */ /* 0x000fe20008400000 */
[----:B-1----:R-:W-:-:S03]  /*e740*/  F2FP.SATFINITE.E5M2.F32.PACK_AB_MERGE_C R9, RZ, R0, RZ ;  /* 0x00000000ff09723e */ /* 0x002fc600048060ff */
[----:B------:R-:W-:Y:S02]  /*e750*/  F2FP.SATFINITE.E5M2.F32.PACK_AB_MERGE_C R13, RZ, R2, RZ ;  /* 0x00000002ff0d723e */ /* 0x000fe400048060ff */
[----:B0-----:R-:W-:Y:S01]  /*e760*/  F2FP.SATFINITE.E5M2.F32.PACK_AB_MERGE_C R7, RZ, R3, RZ ;  /* 0x00000003ff07723e */ /* 0x001fe200048060ff */
[----:B------:R0:W-:Y:S01]  /*e770*/  @!P5 STG.E.U8 desc[UR22][R24.64+0xe9], R9 ;  /* 0x0000e9091800d986 */ /* 0x0001e2000c101116 */
[----:B------:R-:W-:-:S03]  /*e780*/  ISETP.LT.OR P5, PT, R34, 0xf2, !P2 ;  /* 0x000000f22200780c */ /* 0x000fc600057a1670 */
[----:B------:R-:W-:Y:S01]  /*e790*/  @!P4 STG.E.U8 desc[UR22][R26.64+0xe8], R13 ;  /* 0x0000e80d1a00c986 */ /* 0x000fe2000c101116 */
[----:B------:R-:W-:-:S03]  /*e7a0*/  ISETP.LT.OR P4, PT, R34, 0xf1, !P2 ;  /* 0x000000f12200780c */ /* 0x000fc60005781670 */
[----:B------:R1:W-:Y:S01]  /*e7b0*/  @!P6 STG.E.U8 desc[UR22][R26.64+0xe9], R7 ;  /* 0x0000e9071a00e986 */ /* 0x0003e2000c101116 */
[----:B------:R-:W-:Y:S01]  /*e7c0*/  ISETP.LT.OR P6, PT, R34, 0xf1, !P1 ;  /* 0x000000f12200780c */ /* 0x000fe20004fc1670 */
[----:B------:R-:W-:Y:S01]  /*e7d0*/  FMUL R0, R220, UR24 ;  /* 0x00000018dc007c20 */ /* 0x000fe20008400000 */
[----:B------:R-:W-:Y:S01]  /*e7e0*/  FMUL R2, R221, UR24 ;  /* 0x00000018dd027c20 */ /* 0x000fe20008400000 */
[----:B------:R-:W-:-:S03]  /*e7f0*/  FMUL R3, R223, UR24 ;  /* 0x00000018df037c20 */ /* 0x000fc60008400000 */
[----:B------:R-:W-:Y:S02]  /*e800*/  F2FP.SATFINITE.E5M2.F32.PACK_AB_MERGE_C R5, RZ, R0, RZ ;  /* 0x00000000ff05723e */ /* 0x000fe400048060ff */
[----:B------:R-:W-:Y:S02]  /*e810*/  F2FP.SATFINITE.E5M2.F32.PACK_AB_MERGE_C R11, RZ, R2, RZ ;  /* 0x00000002ff0b723e */ /* 0x000fe400048060ff */
[----:B0-----:R-:W-:Y:S01]  /*e820*/  F2FP.SATFINITE.E5M2.F32.PACK_AB_MERGE_C R9, RZ, R3, RZ ;  /* 0x00000003ff09723e */ /* 0x001fe200048060ff */
[----:B------:R-:W-:Y:S01]  /*e830*/  @!P4 STG.E.U8 desc[UR22][R24.64+0xf0], R5 ;  /* 0x0000f0051800c986 */ /* 0x000fe2000c101116 */
[----:B------:R-:W-:-:S03]  /*e840*/  ISETP.LT.OR P4, PT, R34, 0xf2, !P1 ;  /* 0x000000f22200780c */ /* 0x000fc60004f81670 */
[----:B------:R0:W-:Y:S01]  /*e850*/  @!P5 STG.E.U8 desc[UR22][R24.64+0xf1], R11 ;  /* 0x0000f10b1800d986 */ /* 0x0001e2000c101116 */
[C---:B------:R-:W-:Y:S02]  /*e860*/  ISETP.LT.OR P5, PT, R34.reuse, 0xf9, !P2 ;  /* 0x000000f92200780c */ /* 0x040fe400057a1670 */
[C---:B------:R-:W-:Y:S01]  /*e870*/  ISETP.LT.OR P2, PT, R34.reuse, 0xfa, !P2 ;  /* 0x000000fa2200780c */ /* 0x040fe20005741670 */
[----:B------:R0:W-:Y:S01]  /*e880*/  @!P6 STG.E.U8 desc[UR22][R26.64+0xf0], R9 ;  /* 0x0000f0091a00e986 */ /* 0x0001e2000c101116 */
[C---:B------:R-:W-:Y:S02]  /*e890*/  ISETP.LT.OR P6, PT, R34.reuse, 0xf9, !P1 ;  /* 0x000000f92200780c */ /* 0x040fe40004fc1670 */
[----:B------:R-:W-:Y:S01]  /*e8a0*/  ISETP.LT.OR P1, PT, R34, 0xfa, !P1 ;  /* 0x000000fa2200780c */ /* 0x000fe20004f21670 */
[----:B---3--:R-:W-:Y:S01]  /*e8b0*/  FMUL R0, R222, UR24 ;  /* 0x00000018de007c20 */ /* 0x008fe20008400000 */
[----:B----4-:R-:W-:-:S04]  /*e8c0*/  FMUL R2, R225, UR24 ;  /* 0x00000018e1027c20 */ /* 0x010fc80008400000 */
[----:B-1----:R-:W-:Y:S01]  /*e8d0*/  F2FP.SATFINITE.E5M2.F32.PACK_AB_MERGE_C R7, RZ, R0, RZ ;  /* 0x00000000ff07723e */ /* 0x002fe200048060ff */
[----:B--2---:R-:W-:Y:S01]  /*e8e0*/  FMUL R3, R224, UR24 ;  /* 0x00000018e0037c20 */ /* 0x004fe20008400000 */
[----:B------:R-:W-:Y:S01]  /*e8f0*/  FMUL R4, R226, UR24 ;  /* 0x00000018e2047c20 */ /* 0x000fe20008400000 */
[----:B0-----:R-:W-:-:S03]  /*e900*/  F2FP.SATFINITE.E5M2.F32.PACK_AB_MERGE_C R11, RZ, R2, RZ ;  /* 0x00000002ff0b723e */ /* 0x001fc600048060ff */
[----:B------:R-:W-:Y:S01]  /*e910*/  F2FP.SATFINITE.E5M2.F32.PACK_AB_MERGE_C R3, RZ, R3, RZ ;  /* 0x00000003ff03723e */ /* 0x000fe200048060ff */
[----:B------:R-:W-:Y:S01]  /*e920*/  FMUL R5, R227, UR24 ;  /* 0x00000018e3057c20 */ /* 0x000fe20008400000 */
[----:B------:R-:W-:Y:S01]  /*e930*/  F2FP.SATFINITE.E5M2.F32.PACK_AB_MERGE_C R9, RZ, R4, RZ ;  /* 0x00000004ff09723e */ /* 0x000fe200048060ff */
[----:B------:R0:W-:Y:S03]  /*e940*/  @!P4 STG.E.U8 desc[UR22][R26.64+0xf1], R7 ;  /* 0x0000f1071a00c986 */ /* 0x0001e6000c101116 */
[----:B------:R-:W-:Y:S01]  /*e950*/  F2FP.SATFINITE.E5M2.F32.PACK_AB_MERGE_C R5, RZ, R5, RZ ;  /* 0x00000005ff05723e */ /* 0x000fe200048060ff */
[----:B------:R0:W-:Y:S04]  /*e960*/  @!P5 STG.E.U8 desc[UR22][R24.64+0xf8], R11 ;  /* 0x0000f80b1800d986 */ /* 0x0001e8000c101116 */
[----:B------:R0:W-:Y:S04]  /*e970*/  @!P2 STG.E.U8 desc[UR22][R24.64+0xf9], R3 ;  /* 0x0000f9031800a986 */ /* 0x0001e8000c101116 */
[----:B------:R0:W-:Y:S04]  /*e980*/  @!P6 STG.E.U8 desc[UR22][R26.64+0xf8], R9 ;  /* 0x0000f8091a00e986 */ /* 0x0001e8000c101116 */
[----:B------:R0:W-:Y:S02]  /*e990*/  @!P1 STG.E.U8 desc[UR22][R26.64+0xf9], R5 ;  /* 0x0000f9051a009986 */ /* 0x0001e4000c101116 */
.L_x_298:
[----:B------:R-:W-:Y:S05]  /*e9a0*/  BSYNC B0 ;  /* 0x0000000000007941 */ /* 0x000fea0003800000 */
.L_x_40:
[----:B------:R-:W2:Y:S01]  /*e9b0*/  LDL.LU R22, [R1+0x80] ;  /* 0x0000800001167983 */ /* 0x000ea20000300800 */
[----:B0-----:R-:W-:Y:S01]  /*e9c0*/  IMAD.U32 R3, RZ, RZ, UR18 ;  /* 0x00000012ff037e24 */ /* 0x001fe2000f8e00ff */
[----:B------:R-:W-:Y:S02]  /*e9d0*/  ULDC.64 UR6, c[0x0][0x650] ;  /* 0x0001940000067ab9 */ /* 0x000fe40000000a00 */
[----:B------:R-:W3:Y:S01]  /*e9e0*/  LDL.LU R19, [R1+0x84] ;  /* 0x0000840001137983 */ /* 0x000ee20000300800 */
[----:B-----5:R-:W-:Y:S01]  /*e9f0*/  IMAD.U32 R0, RZ, RZ, UR20 ;  /* 0x00000014ff007e24 */ /* 0x020fe2000f8e00ff */
[----:B------:R0:W-:Y:S01]  /*ea00*/  SYNCS.ARRIVE.TRANS64.A1T0 RZ, [R3+UR29], RZ ;  /* 0x000000ff03ff79a7 */ /* 0x0001e2000810001d */
[----:B------:R-:W-:Y:S02]  /*ea10*/  IMAD.U32 R2, RZ, RZ, UR20 ;  /* 0x00000014ff027e24 */ /* 0x000fe4000f8e00ff */
[----:B------:R-:W-:Y:S02]  /*ea20*/  IMAD.MOV.U32 R4, RZ, RZ, -0x1 ;  /* 0xffffffffff047424 */ /* 0x000fe400078e00ff */
[----:B0-----:R-:W-:Y:S01]  /*ea30*/  IMAD.U32 R3, RZ, RZ, UR15 ;  /* 0x0000000fff037e24 */ /* 0x001fe2000f8e00ff */
[----:B---3--:R-:W-:-:S02]  /*ea40*/  LEA R19, P1, R0, R19, 0x1 ;  /* 0x0000001300137211 */ /* 0x008fc400078208ff */
[----:B------:R-:W-:Y:S02]  /*ea50*/  PRMT R0, RZ, 0x7610, R0 ;  /* 0x00007610ff007816 */ /* 0x000fe40000000000 */
[----:B--2---:R-:W-:Y:S01]  /*ea60*/  LEA.HI.X R22, R2, R22, R3, 0x1, P1 ;  /* 0x0000001602167211 */ /* 0x004fe200008f0c03 */
[----:B------:R-:W-:Y:S01]  /*ea70*/  IMAD.MOV.U32 R2, RZ, RZ, -0x1 ;  /* 0xffffffffff027424 */ /* 0x000fe200078e00ff */
[----:B------:R0:W-:Y:S01]  /*ea80*/  STL [R1+0x84], R19 ;  /* 0x0000841301007387 */ /* 0x0001e20000100800 */
[----:B------:R-:W-:Y:S01]  /*ea90*/  IMAD.MOV.U32 R3, RZ, RZ, -0x1 ;  /* 0xffffffffff037424 */ /* 0x000fe200078e00ff */
[----:B------:R-:W-:Y:S02]  /*eaa0*/  ISETP.GE.U32.AND P1, PT, R19, UR6, PT ;  /* 0x0000000613007c0c */ /* 0x000fe4000bf26070 */
[----:B------:R0:W-:Y:S02]  /*eab0*/  STL [R1+0x80], R22 ;  /* 0x0000801601007387 */ /* 0x0001e40000100800 */
[----:B------:R-:W-:-:S02]  /*eac0*/  ISETP.GE.U32.AND.EX P1, PT, R22, UR7, PT, P1 ;  /* 0x0000000716007c0c */ /* 0x000fc4000bf26110 */
[----:B------:R0:W-:Y:S04]  /*ead0*/  STL [R1+0x88], R4 ;  /* 0x0000880401007387 */ /* 0x0001e80000100800 */
[----:B------:R0:W-:Y:S04]  /*eae0*/  STL [R1+0x78], R2 ;  /* 0x0000780201007387 */ /* 0x0001e80000100800 */
[----:B------:R0:W-:Y:S03]  /*eaf0*/  STL [R1+0x8c], R3 ;  /* 0x00008c0301007387 */ /* 0x0001e60000100800 */
[----:B------:R-:W-:Y:S05]  /*eb00*/  @P1 BRA `(.L_x_299) ;  /* 0x0000000400741947 */ /* 0x000fea0003800000 */
[----:B------:R-:W2:Y:S01]  /*eb10*/  S2R R14, SR_CTAID.X ;  /* 0x00000000000e7919 */ /* 0x000ea20000002500 */
[----:B------:R-:W3:Y:S01]  /*eb20*/  LDC.64 R8, c[0x0][0x628] ;  /* 0x00018a00ff087b82 */ /* 0x000ee20000000a00 */
[----:B------:R-:W-:Y:S01]  /*eb30*/  ULDC UR6, c[0x0][0x150] ;  /* 0x0000540000067ab9 */ /* 0x000fe20000000800 */
[----:B------:R-:W-:Y:S01]  /*eb40*/  IMAD.MOV.U32 R6, RZ, RZ, R19 ;  /* 0x000000ffff067224 */ /* 0x000fe200078e0013 */
[----:B------:R-:W0:Y:S01]  /*eb50*/  S2R R16, SR_CTAID.Y ;  /* 0x0000000000107919 */ /* 0x000e220000002600 */
[----:B------:R-:W-:-:S04]  /*eb60*/  IMAD.MOV.U32 R7, RZ, RZ, R22 ;  /* 0x000000ffff077224 */ /* 0x000fc800078e0016 */
[----:B------:R-:W0:Y:S08]  /*eb70*/  LDC R17, c[0x0][0x144] ;  /* 0x00005100ff117b82 */ /* 0x000e300000000800 */
[----:B------:R-:W0:Y:S08]  /*eb80*/  LDC R10, c[0x0][0x630] ;  /* 0x00018c00ff0a7b82 */ /* 0x000e300000000800 */
[----:B------:R-:W0:Y:S01]  /*eb90*/  LDC.64 R12, c[0x0][0x620] ;  /* 0x00018800ff0c7b82 */ /* 0x000e220000000a00 */
[----:B---3--:R-:W-:-:S04]  /*eba0*/  ISETP.NE.U32.AND P1, PT, R8, RZ, PT ;  /* 0x000000ff0800720c */ /* 0x008fc80003f25070 */
[----:B------:R-:W-:Y:S02]  /*ebb0*/  ISETP.NE.AND.EX P1, PT, R9, RZ, PT, P1 ;  /* 0x000000ff0900720c */ /* 0x000fe40003f25310 */
[----:B--2---:R-:W-:-:S05]  /*ebc0*/  I2FP.F32.U32 R0, R14 ;  /* 0x0000000e00007245 */ /* 0x004fca0000201000 */
[----:B------:R-:W-:-:S04]  /*ebd0*/  FMUL R0, R0, UR6 ;  /* 0x0000000600007c20 */ /* 0x000fc80008400000 */
[----:B------:R2:W3:Y:S02]  /*ebe0*/  F2I.U32.TRUNC.NTZ R15, R0 ;  /* 0x00000000000f7305 */ /* 0x0004e4000020f000 */
[----:B------:R-:W-:Y:S05]  /*ebf0*/  @!P1 BRA `(.L_x_300) ;  /* 0x0000000000289947 */ /* 0x000fea0003800000 */
[----:B--2---:R-:W2:Y:S02]  /*ec00*/  LDC R0, c[0x0][0x634] ;  /* 0x00018d00ff007b82 */ /* 0x004ea40000000800 */
[----:B--2---:R-:W-:-:S05]  /*ec10*/  IADD3 R7, P1, R19, R0, RZ ;  /* 0x0000000013077210 */ /* 0x004fca0007f3e0ff */
[----:B------:R-:W-:-:S04]  /*ec20*/  IMAD.X R11, RZ, RZ, R22, P1 ;  /* 0x000000ffff0b7224 */ /* 0x000fc800008e0616 */
[----:B0-----:R-:W-:-:S04]  /*ec30*/  IMAD.WIDE.U32 R2, R11, R8, RZ ;  /* 0x000000080b027225 */ /* 0x001fc800078e00ff */
[----:B------:R-:W-:-:S04]  /*ec40*/  IMAD.WIDE.U32 R4, P1, R7, R9, R2 ;  /* 0x0000000907047225 */ /* 0x000fc80007820002 */
[----:B------:R-:W-:-:S04]  /*ec50*/  IMAD.WIDE.U32 R2, R7, R8, RZ ;  /* 0x0000000807027225 */ /* 0x000fc800078e00ff */
[----:B------:R-:W-:Y:S01]  /*ec60*/  IMAD.X R7, RZ, RZ, RZ, P1 ;  /* 0x000000ffff077224 */ /* 0x000fe200008e06ff */
[----:B------:R-:W-:Y:S01]  /*ec70*/  IADD3 RZ, P1, R3, R4, RZ ;  /* 0x0000000403ff7210 */ /* 0x000fe20007f3e0ff */
[----:B------:R-:W-:-:S04]  /*ec80*/  IMAD.MOV.U32 R6, RZ, RZ, R5 ;  /* 0x000000ffff067224 */ /* 0x000fc800078e0005 */
[----:B------:R-:W-:-:S08]  /*ec90*/  IMAD.WIDE.U32.X R6, R11, R9, R6, P1 ;  /* 0x000000090b067225 */ /* 0x000fd000008e0406 */
.L_x_300:
[-CC-:B0-----:R-:W-:Y:S01]  /*eca0*/  SHF.R.U64 R11, R6, R10.reuse, R7.reuse ;  /* 0x0000000a060b7219 */ /* 0x181fe20000001207 */
[----:B------:R-:W0:Y:S01]  /*ecb0*/  LDC.64 R20, c[0x0][0x640] ;  /* 0x00019000ff147b82 */ /* 0x000e220000000a00 */
[----:B--2---:R-:W-:Y:S01]  /*ecc0*/  SHF.R.U32.HI R0, RZ, R10, R7 ;  /* 0x0000000aff007219 */ /* 0x004fe20000011607 */
[----:B------:R-:W-:Y:S01]  /*ecd0*/  IMAD.MOV.U32 R2, RZ, RZ, R19 ;  /* 0x000000ffff027224 */ /* 0x000fe200078e0013 */
[----:B------:R-:W-:Y:S01]  /*ece0*/  IADD3 R5, P1, RZ, -R11, RZ ;  /* 0x8000000bff057210 */ /* 0x000fe20007f3e0ff */
[----:B---3--:R-:W-:Y:S01]  /*ecf0*/  IMAD.MOV R15, RZ, RZ, -R15 ;  /* 0x000000ffff0f7224 */ /* 0x008fe200078e0a0f */
[----:B------:R-:W-:Y:S01]  /*ed00*/  ULDC UR6, c[0x0][0x154] ;  /* 0x0000550000067ab9 */ /* 0x000fe20000000800 */
[----:B------:R-:W-:Y:S02]  /*ed10*/  IMAD.MOV.U32 R7, RZ, RZ, 0x1 ;  /* 0x00000001ff077424 */ /* 0x000fe400078e00ff */
[----:B------:R-:W2:Y:S01]  /*ed20*/  LDC R4, c[0x0][0x618] ;  /* 0x00018600ff047b82 */ /* 0x000ea20000000800 */
[----:B------:R-:W-:-:S02]  /*ed30*/  IMAD.X R3, RZ, RZ, ~R0, P1 ;  /* 0x000000ffff037224 */ /* 0x000fc400008e0e00 */
[----:B------:R-:W-:Y:S02]  /*ed40*/  IMAD R17, R17, R15, R14 ;  /* 0x0000000f11117224 */ /* 0x000fe400078e020e */
[-C--:B------:R-:W-:Y:S02]  /*ed50*/  IMAD R0, R3, R12.reuse, RZ ;  /* 0x0000000c03007224 */ /* 0x080fe400078e02ff */
[----:B------:R-:W-:Y:S01]  /*ed60*/  IMAD.MOV.U32 R3, RZ, RZ, R22 ;  /* 0x000000ffff037224 */ /* 0x000fe200078e0016 */
[----:B------:R-:W3:Y:S01]  /*ed70*/  LDC R6, c[0x0][0x608] ;  /* 0x00018200ff067b82 */ /* 0x000ee20000000800 */
[----:B------:R-:W-:-:S04]  /*ed80*/  IMAD.WIDE.U32 R2, R5, R12, R2 ;  /* 0x0000000c05027225 */ /* 0x000fc800078e0002 */
[----:B------:R-:W-:-:S03]  /*ed90*/  IMAD R5, R5, R13, R0 ;  /* 0x0000000d05057224 */ /* 0x000fc600078e0200 */
[----:B------:R-:W5:Y:S01]  /*eda0*/  LDC R18, c[0x0][0x658] ;  /* 0x00019600ff127b82 */ /* 0x000f620000000800 */
[----:B------:R-:W-:Y:S01]  /*edb0*/  I2FP.F32.U32 R0, R16 ;  /* 0x0000001000007245 */ /* 0x000fe20000201000 */
[----:B------:R-:W-:Y:S01]  /*edc0*/  IMAD.IADD R3, R3, 0x1, R5 ;  /* 0x0000000103037824 */ /* 0x000fe200078e0205 */
[----:B0-----:R-:W-:Y:S01]  /*edd0*/  ISETP.NE.U32.AND P1, PT, R20, RZ, PT ;  /* 0x000000ff1400720c */ /* 0x001fe20003f25070 */
[----:B------:R-:W-:Y:S02]  /*ede0*/  IMAD.MOV.U32 R5, RZ, RZ, -0x1 ;  /* 0xffffffffff057424 */ /* 0x000fe400078e00ff */
[----:B------:R-:W-:Y:S02]  /*edf0*/  FMUL R0, R0, UR6 ;  /* 0x0000000600007c20 */ /* 0x000fe40008400000 */
[----:B------:R-:W0:Y:S01]  /*ee00*/  LDC R15, c[0x0][0x148] ;  /* 0x00005200ff0f7b82 */ /* 0x000e220000000800 */
[----:B--2---:R-:W-:Y:S01]  /*ee10*/  SHF.R.U64 R10, R2, R4, R3 ;  /* 0x00000004020a7219 */ /* 0x004fe20000001203 */
[----:B------:R2:W0:Y:S01]  /*ee20*/  F2I.U32.TRUNC.NTZ R13, R0 ;  /* 0x00000000000d7305 */ /* 0x000422000020f000 */
[----:B------:R-:W-:-:S02]  /*ee30*/  ISETP.NE.AND.EX P1, PT, R21, RZ, PT, P1 ;  /* 0x000000ff1500720c */ /* 0x000fc40003f25310 */
[----:B------:R-:W-:-:S03]  /*ee40*/  SHF.R.U32.HI R3, RZ, R4, R3 ;  /* 0x00000004ff037219 */ /* 0x000fc60000011603 */
[----:B------:R-:W0:Y:S01]  /*ee50*/  LDC R14, c[0x0][0x600] ;  /* 0x00018000ff0e7b82 */ /* 0x000e220000000800 */
[-CC-:B---3--:R-:W-:Y:S02]  /*ee60*/  SHF.R.U64 R8, R10, R6.reuse, R3.reuse ;  /* 0x000000060a087219 */ /* 0x188fe40000001203 */
[----:B------:R-:W-:-:S05]  /*ee70*/  SHF.R.U32.HI R3, RZ, R6, R3 ;  /* 0x00000006ff037219 */ /* 0x000fca0000011603 */
[----:B------:R-:W3:Y:S01]  /*ee80*/  LDC R22, c[0x0][0x648] ;  /* 0x00019200ff167b82 */ /* 0x000ee20000000800 */
[-CC-:B-----5:R-:W-:Y:S02]  /*ee90*/  SHF.R.U64 R12, R8, R18.reuse, R3.reuse ;  /* 0x00000012080c7219 */ /* 0x1a0fe40000001203 */
[-C--:B------:R-:W-:Y:S02]  /*eea0*/  SHF.L.U32 R5, R5, R18.reuse, RZ ;  /* 0x0000001205057219 */ /* 0x080fe400000006ff */
[-C--:B------:R-:W-:Y:S01]  /*eeb0*/  SHF.R.U32.HI R3, RZ, R18.reuse, R3 ;  /* 0x00000012ff037219 */ /* 0x080fe20000011603 */
[----:B------:R-:W-:Y:S01]  /*eec0*/  IMAD.MOV.U32 R2, RZ, RZ, R12 ;  /* 0x000000ffff027224 */ /* 0x000fe200078e000c */
[----:B------:R-:W-:Y:S01]  /*eed0*/  SHF.L.U32 R18, R7, R18, RZ ;  /* 0x0000001207127219 */ /* 0x000fe200000006ff */
[----:B------:R-:W0:Y:S01]  /*eee0*/  LDC R23, c[0x0][0x638] ;  /* 0x00018e00ff177b82 */ /* 0x000e220000000800 */
[----:B------:R-:W-:-:S07]  /*eef0*/  LOP3.LUT R19, RZ, R5, RZ, 0x33, !PT ;  /* 0x00000005ff137212 */ /* 0x000fce00078e33ff */
[----:B------:R-:W0:Y:S01]  /*ef00*/  LDC R24, c[0x0][0x610] ;  /* 0x00018400ff187b82 */ /* 0x000e220000000800 */
[----:B--2---:R-:W-:Y:S05]  /*ef10*/  @!P1 BRA `(.L_x_301) ;  /* 0x0000000000289947 */ /* 0x004fea0003800000 */
[----:B------:R-:W2:Y:S02]  /*ef20*/  LDC R7, c[0x0][0x64c] ;  /* 0x00019300ff077b82 */ /* 0x000ea40000000800 */
[----:B--2---:R-:W-:-:S05]  /*ef30*/  IADD3 R7, P1, R12, R7, RZ ;  /* 0x000000070c077210 */ /* 0x004fca0007f3e0ff */
        /* <DEDUP_REMOVED lines=8> */
.L_x_301:
[----:B---3--:R-:W-:Y:S01]  /*efc0*/  SHF.R.U64 R0, R2, R22, R3 ;  /* 0x0000001602007219 */ /* 0x008fe20000001203 */
[----:B0-----:R-:W-:Y:S01]  /*efd0*/  VIADD R7, R14, 0xffffffff ;  /* 0xffffffff0e077836 */ /* 0x001fe20000000000 */
[----:B------:R-:W-:Y:S01]  /*efe0*/  LOP3.LUT R5, R8, R19, RZ, 0xc0, !PT ;  /* 0x0000001308057212 */ /* 0x000fe200078ec0ff */
[----:B------:R-:W-:Y:S02]  /*eff0*/  IMAD.MOV R13, RZ, RZ, -R13 ;  /* 0x000000ffff0d7224 */ /* 0x000fe400078e0a0d */
[----:B------:R-:W-:Y:S02]  /*f000*/  IMAD.MOV R3, RZ, RZ, -R0 ;  /* 0x000000ffff037224 */ /* 0x000fe400078e0a00 */
[----:B------:R-:W-:Y:S01]  /*f010*/  IMAD R2, R18, R0, R5 ;  /* 0x0000000012027224 */ /* 0x000fe200078e0205 */
[----:B------:R-:W-:Y:S01]  /*f020*/  LOP3.LUT R5, R10, R7, RZ, 0xc0, !PT ;  /* 0x000000070a057212 */ /* 0x000fe200078ec0ff */
[----:B------:R-:W-:Y:S02]  /*f030*/  @P3 IMAD R17, R15, R13, R16 ;  /* 0x0000000d0f113224 */ /* 0x000fe400078e0210 */
[----:B------:R-:W-:-:S02]  /*f040*/  IMAD R0, R3, R23, R12 ;  /* 0x0000001703007224 */ /* 0x000fc400078e020c */
[----:B------:R-:W-:Y:S02]  /*f050*/  IMAD.MOV.U32 R4, RZ, RZ, 0x1 ;  /* 0x00000001ff047424 */ /* 0x000fe400078e00ff */
[----:B------:R-:W-:Y:S02]  /*f060*/  IMAD R2, R2, R24, R17 ;  /* 0x0000001802027224 */ /* 0x000fe400078e0211 */
[----:B------:R-:W-:Y:S01]  /*f070*/  IMAD R3, R0, R14, R5 ;  /* 0x0000000e00037224 */ /* 0x000fe200078e0205 */
[----:B------:R-:W-:-:S04]  /*f080*/  PRMT R0, R4, 0x7610, R0 ;  /* 0x0000761004007816 */ /* 0x000fc80000000000 */
[----:B------:R-:W-:Y:S02]  /*f090*/  SEL R4, R3, R2, !P3 ;  /* 0x0000000203047207 */ /* 0x000fe40005800000 */
[----:B------:R-:W-:-:S03]  /*f0a0*/  SEL R2, R2, R3, !P3 ;  /* 0x0000000302027207 */ /* 0x000fc60005800000 */
[----:B------:R2:W-:Y:S04]  /*f0b0*/  STL [R1+0x8c], R4 ;  /* 0x00008c0401007387 */ /* 0x0005e80000100800 */
[----:B------:R2:W-:Y:S04]  /*f0c0*/  STL [R1+0x78], R11 ;  /* 0x0000780b01007387 */ /* 0x0005e80000100800 */
[----:B------:R2:W-:Y:S02]  /*f0d0*/  STL [R1+0x88], R2 ;  /* 0x0000880201007387 */ /* 0x0005e40000100800 */
.L_x_299:
[----:B------:R-:W-:Y:S01]  /*f0e0*/  LOP3.LUT P1, RZ, R0, 0xff, RZ, 0xc0, !PT ;  /* 0x000000ff00ff7812 */ /* 0x000fe2000782c0ff */
[----:B------:R-:W-:-:S12]  /*f0f0*/  ULOP3.LUT UR30, UR30, 0x1, URZ, 0x3c, !UPT ;  /* 0x000000011e1e7892 */ /* 0x000fd8000f8e3c3f */
[----:B------:R-:W-:Y:S05]  /*f100*/  @P1 BRA `(.L_x_302) ;  /* 0xffffff2400c81947 */ /* 0x000fea000383ffff */
[----:B------:R-:W-:Y:S05]  /*f110*/  EXIT ;  /* 0x000000000000794d */ /* 0x000fea0003800000 */
.L_x_18:
[----:B------:R-:W-:-:S08]  /*f120*/  ISETP.NE.AND P0, PT, RZ, UR6, PT ;  /* 0x00000006ff007c0c */ /* 0x000fd0000bf05270 */
[----:B0123--:R-:W0:-:S00]  /*f130*/  USETMAXREG.DEALLOC.CTAPOOL 0x28 ;  /* 0x00000028000079c8 */ /* 0x00fe0000080e0500 */
[----:B------:R-:W-:Y:S05]  /*f140*/  @P0 EXIT ;  /* 0x000000000000094d */ /* 0x000fea0003800000 */
[----:B0-----:R-:W-:Y:S01]  /*f150*/  LOP3.LUT P0, RZ, R0, 0xff, RZ, 0xc0, !PT ;  /* 0x000000ff00ff7812 */ /* 0x001fe2000780c0ff */
[----:B------:R-:W-:Y:S02]  /*f160*/  IMAD.MOV.U32 R0, RZ, RZ, 0x1 ;  /* 0x00000001ff007424 */ /* 0x000fe400078e00ff */
[----:B------:R-:W-:-:S10]  /*f170*/  IMAD.MOV.U32 R9, RZ, RZ, RZ ;  /* 0x000000ffff097224 */ /* 0x000fd400078e00ff */
[----:B------:R-:W-:Y:S05]  /*f180*/  @!P0 BRA `(.L_x_303) ;  /* 0x0000000c00608947 */ /* 0x000fea0003800000 */
[----:B------:R-:W0:Y:S01]  /*f190*/  S2UR UR8, SR_CgaCtaId ;  /* 0x00000000000879c3 */ /* 0x000e220000008800 */
[----:B------:R-:W-:Y:S01]  /*f1a0*/  LOP3.LUT P0, RZ, R2, 0x1f, RZ, 0xc0, !PT ;  /* 0x0000001f02ff7812 */ /* 0x000fe2000780c0ff */
[----:B------:R-:W-:Y:S01]  /*f1b0*/  ULDC UR5, c[0x0][0x658] ;  /* 0x0001960000057ab9 */ /* 0x000fe20000000800 */
[----:B------:R-:W-:Y:S01]  /*f1c0*/  UMOV UR6, 0xffffffff ;  /* 0xffffffff00067882 */ /* 0x000fe20000000000 */
[----:B------:R-:W-:Y:S01]  /*f1d0*/  BSSY B0, `(.L_x_303) ;  /* 0x00000d3000007945 */ /* 0x000fe20003800000 */
[----:B------:R-:W-:Y:S01]  /*f1e0*/  USHF.L.U32 UR6, UR6, UR5, URZ ;  /* 0x0000000506067299 */ /* 0x000fe2000800063f */
[C---:B------:R-:W-:Y:S01]  /*f1f0*/  ISETP.NE.AND P2, PT, R3.reuse, RZ, PT ;  /* 0x000000ff0300720c */ /* 0x040fe20003f45270 */
[----:B------:R-:W-:Y:S01]  /*f200*/  IMAD.MOV.U32 R10, RZ, RZ, 0x1 ;  /* 0x00000001ff0a7424 */ /* 0x000fe200078e00ff */
[----:B------:R-:W-:Y:S01]  /*f210*/  ISETP.NE.OR P0, PT, R3, RZ, !P0 ;  /* 0x000000ff0300720c */ /* 0x000fe20004705670 */
[----:B------:R-:W-:Y:S01]  /*f220*/  IMAD.MOV.U32 R0, RZ, RZ, 0x1 ;  /* 0x00000001ff007424 */ /* 0x000fe200078e00ff */
[----:B------:R-:W-:Y:S01]  /*f230*/  ULDC UR4, c[0x0][0x600] ;  /* 0x0001800000047ab9 */ /* 0x000fe20000000800 */
[----:B------:R-:W-:Y:S01]  /*f240*/  IMAD.MOV.U32 R9, RZ, RZ, RZ ;  /* 0x000000ffff097224 */ /* 0x000fe200078e00ff */
[----:B------:R-:W-:Y:S01]  /*f250*/  UMOV UR7, 0x1 ;  /* 0x0000000100077882 */ /* 0x000fe20000000000 */
[----:B------:R-:W-:-:S02]  /*f260*/  UIADD3 UR28, UR14, 0x1, URZ ;  /* 0x000000010e1c7890 */ /* 0x000fc4000fffe03f */
[----:B------:R-:W-:Y:S02]  /*f270*/  ULOP3.LUT UR25, UR13, 0x2, URZ, 0xfc, !UPT ;  /* 0x000000020d197892 */ /* 0x000fe4000f8efc3f */
[----:B------:R-:W-:Y:S02]  /*f280*/  UIADD3 UR4, UR4, -0x1, URZ ;  /* 0xffffffff04047890 */ /* 0x000fe4000fffe03f */
[----:B------:R-:W-:Y:S02]  /*f290*/  USHF.L.U32 UR22, UR7, UR5, URZ ;  /* 0x0000000507167299 */ /* 0x000fe4000800063f */
[----:B------:R-:W-:Y:S01]  /*f2a0*/  ULOP3.LUT UR19, URZ, UR6, URZ, 0x33, !UPT ;  /* 0x000000063f137292 */ /* 0x000fe2000f8e333f */
[----:B------:R-:W-:Y:S01]  /*f2b0*/  ULDC.64 UR26, c[0x0][0x198] ;  /* 0x00006600001a7ab9 */ /* 0x000fe20000000a00 */
[----:B0-----:R-:W-:-:S10]  /*f2c0*/  IMAD.U32 R8, RZ, RZ, UR8 ;  /* 0x00000008ff087e24 */ /* 0x001fd4000f8e00ff */
.L_x_315:
[----:B------:R-:W-:-:S03]  /*f2d0*/  UMOV UR5, 0xffffffff ;  /* 0xffffffff00057882 */ /* 0x000fc60000000000 */
[----:B01----:R-:W-:Y:S05]  /*f2e0*/  BRA.DIV UR5, `(.L_x_304) ;  /* 0x0000001605307947 */ /* 0x003fea000b800000 */
[----:B------:R-:W-:-:S13]  /*f2f0*/  ELECT P1, URZ, PT ;  /* 0x00000000003f782f */ /* 0x000fda0003820000 */
.L_x_335:
[----:B------:R-:W0:Y:S01]  /*f300*/  LDC R2, c[0x0][0x28c] ;  /* 0x0000a300ff027b82 */ /* 0x000e220000000800 */
[----:B------:R-:W-:Y:S01]  /*f310*/  BSSY B1, `(.L_x_305) ;  /* 0x000003f000017945 */ /* 0x000fe20003800000 */
[----:B0-----:R-:W-:-:S13]  /*f320*/  ISETP.LT.OR P1, PT, R2, 0x1, !P1 ;  /* 0x000000010200780c */ /* 0x001fda0004f21670 */
[----:B------:R-:W-:Y:S05]  /*f330*/  @P1 BRA `(.L_x_306) ;  /* 0x0000000000f01947 */ /* 0x000fea0003800000 */
[----:B------:R-:W2:Y:S04]  /*f340*/  LDL.LU R4, [R1+0x88] ;  /* 0x0000880001047983 */ /* 0x000ea80000300800 */
[----:B------:R-:W3:Y:S01]  /*f350*/  LDL.LU R3, [R1+0x8c] ;  /* 0x00008c0001037983 */ /* 0x000ee20000300800 */
[----:B------:R-:W-:Y:S02]  /*f360*/  IMAD.MOV.U32 R13, RZ, RZ, RZ ;  /* 0x000000ffff0d7224 */ /* 0x000fe400078e00ff */
[----:B------:R-:W-:Y:S02]  /*f370*/  IMAD.U32 R14, RZ, RZ, UR28 ;  /* 0x0000001cff0e7e24 */ /* 0x000fe4000f8e00ff */
[----:B------:R-:W-:Y:S02]  /*f380*/  IMAD.MOV.U32 R2, RZ, RZ, R0 ;  /* 0x000000ffff027224 */ /* 0x000fe400078e0000 */
[----:B--2---:R-:W-:-:S02]  /*f390*/  IMAD R8, R4, 0x2, R8 ;  /* 0x0000000204087824 */ /* 0x004fc400078e0208 */
[----:B---3--:R-:W-:Y:S02]  /*f3a0*/  IMAD.SHL.U32 R7, R3, 0x100, RZ ;  /* 0x0000010003077824 */ /* 0x008fe400078e00ff */
[----:B------:R-:W-:Y:S02]  /*f3b0*/  IMAD.MOV.U32 R3, RZ, RZ, R9 ;  /* 0x000000ffff037224 */ /* 0x000fe400078e0009 */
[----:B------:R-:W-:-:S07]  /*f3c0*/  IMAD.SHL.U32 R6, R8, 0x20, RZ ;  /* 0x0000002008067824 */ /* 0x000fce00078e00ff */
.L_x_310:
[----:B------:R-:W0:Y:S01]  /*f3d0*/  S2UR UR5, SR_CgaCtaId ;  /* 0x00000000000579c3 */ /* 0x000e220000008800 */
[----:B------:R-:W-:Y:S02]  /*f3e0*/  MOV R5, 0x400 ;  /* 0x0000040000057802 */ /* 0x000fe40000000f00 */
[----:B------:R-:W-:Y:S01]  /*f3f0*/  SHF.L.U32 R4, R2, 0x1f, RZ ;  /* 0x0000001f02047819 */ /* 0x000fe200000006ff */
[----:B0-----:R-:W-:-:S05]  /*f400*/  IMAD.U32 R8, RZ, RZ, UR5 ;  /* 0x00000005ff087e24 */ /* 0x001fca000f8e00ff */
[----:B------:R-:W-:Y:S02]  /*f410*/  LEA R12, R8, R5, 0x18 ;  /* 0x00000005080c7211 */ /* 0x000fe400078ec0ff */
[----:B------:R-:W0:Y:S03]  /*f420*/  @!P2 LDC R5, c[0x0][0x500] ;  /* 0x00014000ff05ab82 */ /* 0x000e260000000800 */
[----:B------:R-:W-:-:S04]  /*f430*/  IMAD R11, R3, 0x8, R12 ;  /* 0x00000008030b7824 */ /* 0x000fc800078e020c */
[----:B------:R-:W1:Y:S02]  /*f440*/  SYNCS.PHASECHK.TRANS64.TRYWAIT P1, [R11+URZ+0x58], R4 ;  /* 0x000058040b0075a7 */ /* 0x000e64000802017f */
[----:B-1----:R-:W-:Y:S05]  /*f450*/  @!P1 BRA `(.L_x_307) ;  /* 0x0000001000f49947 */ /* 0x002fea0003800000 */
.L_x_336:
[----:B------:R-:W-:Y:S01]  /*f460*/  UPRMT UR5, UR25, 0x9910, URZ ;  /* 0x0000991019057896 */ /* 0x000fe2000800003f */
[----:B0-----:R0:W-:Y:S03]  /*f470*/  @!P2 SYNCS.ARRIVE.TRANS64 RZ, [R11+URZ], R5 ;  /* 0x000000050bffa9a7 */ /* 0x0011e6000800003f */
[----:B------:R-:W-:-:S06]  /*f480*/  UISETP.NE.AND UP0, UPT, UR5, 0x2, UPT ;  /* 0x000000020500788c */ /* 0x000fcc000bf05270 */
[----:B------:R-:W-:-:S13]  /*f490*/  PLOP3.LUT P1, PT, PT, PT, UP0, 0x80, 0x0 ;  /* 0x000000000000781c */ /* 0x000fda0003f2f008 */
[----:B0-----:R-:W-:Y:S05]  /*f4a0*/  @P1 BRA `(.L_x_308) ;  /* 0x0000000000041947 */ /* 0x001fea0003800000 */
[----:B------:R-:W-:Y:S01]  /*f4b0*/  BPT.TRAP 0x1 ;  /* 0x000000040000795c */ /* 0x000fe20000300000 */
.L_x_308:
[----:B------:R-:W-:Y:S05]  /*f4c0*/  @P0 BRA `(.L_x_309) ;  /* 0x0000000000040947 */ /* 0x000fea0003800000 */
[----:B------:R-:W-:Y:S01]  /*f4d0*/  BPT.TRAP 0x1 ;  /* 0x000000040000795c */ /* 0x000fe20000300000 */
.L_x_309:
[----:B------:R-:W2:Y:S01]  /*f4e0*/  LDL R5, [R1+0x78] ;  /* 0x0000780001057983 */ /* 0x000ea20000100800 */
[----:B-1----:R-:W-:Y:S01]  /*f4f0*/  IMAD R4, R3, 0x2, R8 ;  /* 0x0000000203047824 */ /* 0x002fe200078e0208 */
[----:B------:R-:W-:Y:S01]  /*f500*/  R2UR UR9, R11 ;  /* 0x000000000b0972ca */ /* 0x000fe200000e0000 */
[----:B------:R-:W-:Y:S01]  /*f510*/  VIADD R14, R14, 0xffffffff ;  /* 0xffffffff0e0e7836 */ /* 0x000fe20000000000 */
[----:B------:R-:W-:Y:S01]  /*f520*/  UIADD3 UR6, UP0, UR26, 0xf0, URZ ;  /* 0x000000f01a067890 */ /* 0x000fe2000ff1e03f */
[--C-:B------:R-:W-:Y:S01]  /*f530*/  IMAD.U32 R4, R4, 0x800, R12.reuse ;  /* 0x0000080004047824 */ /* 0x100fe200078e000c */
[----:B------:R-:W-:Y:S01]  /*f540*/  R2UR UR11, R6 ;  /* 0x00000000060b72ca */ /* 0x000fe200000e0000 */
[----:B------:R-:W-:Y:S01]  /*f550*/  IMAD R12, R3, 0x4000, R12 ;  /* 0x00004000030c7824 */ /* 0x000fe200078e020c */
[----:B------:R-:W-:Y:S01]  /*f560*/  R2UR UR10, R13 ;  /* 0x000000000d0a72ca */ /* 0x000fe200000e0000 */
[----:B------:R-:W-:Y:S01]  /*f570*/  UIADD3 UR30, UP1, UR26, 0x1f0, URZ ;  /* 0x000001f01a1e7890 */ /* 0x000fe2000ff3e03f */
[----:B------:R-:W-:Y:S01]  /*f580*/  R2UR UR5, R4 ;  /* 0x00000000040572ca */ /* 0x000fe200000e0000 */
[----:B------:R-:W-:Y:S01]  /*f590*/  UIADD3.X UR7, URZ, UR27, URZ, UP0, !UPT ;  /* 0x0000001b3f077290 */ /* 0x000fe200087fe43f */
[----:B------:R-:W-:Y:S01]  /*f5a0*/  R2UR UR8, R12 ;  /* 0x000000000c0872ca */ /* 0x000fe200000e0000 */
[----:B------:R-:W-:Y:S01]  /*f5b0*/  VIADD R3, R3, 0x1 ;  /* 0x0000000103037836 */ /* 0x000fe20000000000 */
[----:B------:R-:W-:Y:S01]  /*f5c0*/  R2UR UR23, R7 ;  /* 0x00000000071772ca */ /* 0x000fe200000e0000 */
[----:B------:R-:W-:Y:S01]  /*f5d0*/  UIADD3.X UR31, URZ, UR27, URZ, UP1, !UPT ;  /* 0x0000001b3f1f7290 */ /* 0x000fe20008ffe43f */
[----:B------:R-:W-:Y:S01]  /*f5e0*/  ISETP.GT.AND P4, PT, R14, 0x1, PT ;  /* 0x000000010e00780c */ /* 0x000fe20003f84270 */
[----:B------:R-:W-:Y:S01]  /*f5f0*/  UMOV UR24, 0x30000 ;  /* 0x0003000000187882 */ /* 0x000fe20000000000 */
[----:B------:R-:W-:Y:S01]  /*f600*/  UMOV UR16, 0x0 ;  /* 0x0000000000107882 */ /* 0x000fe20000000000 */
[----:B------:R-:W-:Y:S01]  /*f610*/  UMOV UR17, 0x10000000 ;  /* 0x1000000000117882 */ /* 0x000fe20000000000 */
[----:B------:R-:W-:Y:S01]  /*f620*/  ISETP.NE.AND P1, PT, R3, 0xb, PT ;  /* 0x0000000b0300780c */ /* 0x000fe20003f25270 */
[----:B------:R-:W-:-:S02]  /*f630*/  VIADD R13, R13, 0x40 ;  /* 0x000000400d0d7836 */ /* 0x000fc40000000000 */
[----:B------:R-:W-:Y:S01]  /*f640*/  UIADD3 UR5, UR5, 0x180, URZ ;  /* 0x0000018005057890 */ /* 0x000fe2000fffe03f */
[----:B------:R-:W-:Y:S01]  /*f650*/  SEL R3, R3, RZ, P1 ;  /* 0x000000ff03037207 */ /* 0x000fe20000800000 */
[----:B------:R-:W-:-:S05]  /*f660*/  UIADD3 UR18, UR8, 0xb180, URZ ;  /* 0x0000b18008127890 */ /* 0x000fca000fffe03f */
[----:B------:R-:W-:Y:S01]  /*f670*/  UMOV UR8, UR5 ;  /* 0x0000000500087c82 */ /* 0x000fe20008000000 */
[----:B--2---:R-:W-:Y:S02]  /*f680*/  R2UR UR12, R5 ;  /* 0x00000000050c72ca */ /* 0x004fe400000e0000 */
[----:B------:R-:W-:-:S04]  /*f690*/  SEL R5, RZ, 0x1, P1 ;  /* 0x00000001ff057807 */ /* 0x000fc80000800000 */
[----:B------:R-:W-:-:S07]  /*f6a0*/  LOP3.LUT R2, R2, R5, RZ, 0x3c, !PT ;  /* 0x0000000502027212 */ /* 0x000fce00078e3cff */
[----:B------:R0:W-:Y:S02]  /*f6b0*/  UTMALDG.3D.MULTICAST [UR8], [UR6], UR24, desc[UR16] ;  /* 0x00001008060073b4 */ /* 0x0001e40008011818 */
[----:B0-----:R-:W-:Y:S01]  /*f6c0*/  UMOV UR8, UR18 ;  /* 0x0000001200087c82 */ /* 0x001fe20008000000 */
[----:B------:R-:W-:Y:S02]  /*f6d0*/  UMOV UR11, UR23 ;  /* 0x00000017000b7c82 */ /* 0x000fe40008000000 */
[----:B------:R0:W-:Y:S02]  /*f6e0*/  UTMALDG.3D [UR8], [UR30], desc[UR16] ;  /* 0x000010081e0075b4 */ /* 0x0001e40008011000 */
[----:B0-----:R-:W-:Y:S05]  /*f6f0*/  @P4 BRA `(.L_x_310) ;  /* 0xfffffffc00344947 */ /* 0x001fea000383ffff */
.L_x_306:
[----:B------:R-:W-:Y:S05]  /*f700*/  BSYNC B1 ;  /* 0x0000000000017941 */ /* 0x000fea0003800000 */
.L_x_305:
[----:B------:R-:W2:Y:S01]  /*f710*/  LDL.LU R16, [R1+0x80] ;  /* 0x0000800001107983 */ /* 0x000ea20000300800 */
[----:B------:R-:W-:Y:S01]  /*f720*/  LOP3.LUT P5, RZ, R10, 0xff, RZ, 0xc0, !PT ;  /* 0x000000ff0aff7812 */ /* 0x000fe200078ac0ff */
[----:B------:R-:W-:Y:S01]  /*f730*/  VIADD R4, R9, UR14 ;  /* 0x0000000e09047c36 */ /* 0x000fe20008000000 */
[----:B------:R-:W-:Y:S01]  /*f740*/  UISETP.GE.U32.AND UP0, UPT, UR14, 0xb, UPT ;  /* 0x0000000b0e00788c */ /* 0x000fe2000bf06070 */
[----:B------:R-:W3:Y:S01]  /*f750*/  LDL.LU R15, [R1+0x84] ;  /* 0x00008400010f7983 */ /* 0x000ee20000300800 */
[----:B------:R-:W-:Y:S01]  /*f760*/  IMAD.U32 R6, RZ, RZ, UR14 ;  /* 0x0000000eff067e24 */ /* 0x000fe2000f8e00ff */
[----:B------:R-:W-:Y:S01]  /*f770*/  ULDC.64 UR6, c[0x0][0x650] ;  /* 0x0001940000067ab9 */ /* 0x000fe20000000a00 */
[----:B------:R-:W-:Y:S01]  /*f780*/  ISETP.GT.U32.AND P1, PT, R4, 0xa, PT ;  /* 0x0000000a0400780c */ /* 0x000fe20003f24070 */
[----:B------:R-:W-:Y:S01]  /*f790*/  BSSY B1, `(.L_x_311) ;  /* 0x0000074000017945 */ /* 0x000fe20003800000 */
[----:B------:R-:W-:Y:S02]  /*f7a0*/  PLOP3.LUT P4, PT, PT, PT, UP0, 0x80, 0x0 ;  /* 0x000000000000781c */ /* 0x000fe40003f8f008 */
[----:B------:R-:W-:-:S02]  /*f7b0*/  ISETP.LT.U32.AND P1, PT, R6, 0xb, P1 ;  /* 0x0000000b0600780c */ /* 0x000fc40000f21070 */
[----:B------:R-:W-:Y:S01]  /*f7c0*/  PRMT R10, RZ, 0x7610, R10 ;  /* 0x00007610ff0a7816 */ /* 0x000fe2000000000a */
[----:B------:R-:W0:Y:S01]  /*f7d0*/  @P5 S2R R8, SR_CgaCtaId ;  /* 0x0000000000085919 */ /* 0x000e220000008800 */
[----:B------:R-:W-:-:S04]  /*f7e0*/  @P5 MOV R3, 0x400 ;  /* 0x0000040000035802 */ /* 0x000fc80000000f00 */
[----:B0-----:R-:W-:Y:S01]  /*f7f0*/  @P5 LEA R5, R8, R3, 0x18 ;  /* 0x0000000308055211 */ /* 0x001fe200078ec0ff */
[----:B------:R-:W-:-:S03]  /*f800*/  IMAD.WIDE.U32 R2, R4, -0x45d1745d, RZ ;  /* 0xba2e8ba304027825 */ /* 0x000fc600078e00ff */
[----:B------:R0:W-:Y:S01]  /*f810*/  @P5 SYNCS.ARRIVE.TRANS64.A1T0 RZ, [R5+URZ+0xe8], RZ ;  /* 0x0000e8ff05ff59a7 */ /* 0x0001e2000810003f */
[----:B------:R-:W-:Y:S02]  /*f820*/  PRMT R2, RZ, 0x7610, R2 ;  /* 0x00007610ff027816 */ /* 0x000fe40000000002 */
[----:B0-----:R-:W-:Y:S02]  /*f830*/  SHF.R.U32.HI R5, RZ, 0x3, R3 ;  /* 0x00000003ff057819 */ /* 0x001fe40000011603 */
[----:B------:R-:W-:-:S03]  /*f840*/  SEL R3, RZ, 0x1, !P1 ;  /* 0x00000001ff037807 */ /* 0x000fc60004800000 */
[----:B------:R-:W-:Y:S01]  /*f850*/  IMAD R9, R5, -0xb, R4 ;  /* 0xfffffff505097824 */ /* 0x000fe200078e0204 */
[----:B------:R-:W-:Y:S01]  /*f860*/  LOP3.LUT R0, R0, R3, RZ, 0x3c, !PT ;  /* 0x0000000300007212 */ /* 0x000fe200078e3cff */
[----:B------:R-:W-:Y:S02]  /*f870*/  IMAD.MOV.U32 R4, RZ, RZ, -0x1 ;  /* 0xffffffffff047424 */ /* 0x000fe400078e00ff */
[----:B------:R-:W-:Y:S01]  /*f880*/  IMAD.MOV.U32 R3, RZ, RZ, -0x1 ;  /* 0xffffffffff037424 */ /* 0x000fe200078e00ff */
[----:B------:R-:W-:Y:S01]  /*f890*/  @P4 LOP3.LUT R0, R0, 0x1, R5, 0x78, !PT ;  /* 0x0000000100004812 */ /* 0x000fe200078e7805 */
[----:B------:R-:W-:Y:S01]  /*f8a0*/  IMAD.MOV.U32 R5, RZ, RZ, -0x1 ;  /* 0xffffffffff057424 */ /* 0x000fe200078e00ff */
[----:B---3--:R-:W-:-:S04]  /*f8b0*/  IADD3 R15, P5, R15, UR20, RZ ;  /* 0x000000140f0f7c10 */ /* 0x008fc8000ffbe0ff */
[----:B--2---:R-:W-:Y:S01]  /*f8c0*/  IADD3.X R16, R16, UR15, RZ, P5, !PT ;  /* 0x0000000f10107c10 */ /* 0x004fe2000affe4ff */
[----:B------:R0:W-:Y:S01]  /*f8d0*/  STL [R1+0x84], R15 ;  /* 0x0000840f01007387 */ /* 0x0001e20000100800 */
[----:B------:R-:W-:-:S03]  /*f8e0*/  ISETP.GE.U32.AND P1, PT, R15, UR6, PT ;  /* 0x000000060f007c0c */ /* 0x000fc6000bf26070 */
[----:B------:R0:W-:Y:S01]  /*f8f0*/  STL [R1+0x80], R16 ;  /* 0x0000801001007387 */ /* 0x0001e20000100800 */
[----:B------:R-:W-:-:S03]  /*f900*/  ISETP.GE.U32.AND.EX P1, PT, R16, UR7, PT, P1 ;  /* 0x0000000710007c0c */ /* 0x000fc6000bf26110 */
[----:B------:R0:W-:Y:S04]  /*f910*/  STL [R1+0x88], R5 ;  /* 0x0000880501007387 */ /* 0x0001e80000100800 */
[----:B------:R0:W-:Y:S04]  /*f920*/  STL [R1+0x8c], R4 ;  /* 0x00008c0401007387 */ /* 0x0001e80000100800 */
[----:B------:R0:W-:Y:S02]  /*f930*/  STL [R1+0x78], R3 ;  /* 0x0000780301007387 */ /* 0x0001e40000100800 */
[----:B------:R-:W-:Y:S05]  /*f940*/  @P1 BRA `(.L_x_312) ;  /* 0x0000000400601947 */ /* 0x000fea0003800000 */
[----:B------:R-:W-:Y:S01]  /*f950*/  ULDC.64 UR6, c[0x0][0x628] ;  /* 0x00018a0000067ab9 */ /* 0x000fe20000000a00 */
[----:B------:R-:W1:Y:S01]  /*f960*/  S2R R12, SR_CTAID.X ;  /* 0x00000000000c7919 */ /* 0x000e620000002500 */
[----:B------:R-:W-:Y:S01]  /*f970*/  ISETP.NE.U32.AND P1, PT, RZ, UR6, PT ;  /* 0x00000006ff007c0c */ /* 0x000fe2000bf25070 */
[----:B------:R-:W-:Y:S01]  /*f980*/  ULDC UR8, c[0x0][0x630] ;  /* 0x00018c0000087ab9 */ /* 0x000fe20000000800 */
[----:B------:R-:W-:Y:S01]  /*f990*/  IMAD.MOV.U32 R2, RZ, RZ, R15 ;  /* 0x000000ffff027224 */ /* 0x000fe200078e000f */
[----:B------:R-:W2:Y:S01]  /*f9a0*/  S2R R11, SR_CTAID.Y ;  /* 0x00000000000b7919 */ /* 0x000ea20000002600 */
[----:B------:R-:W-:Y:S01]  /*f9b0*/  ISETP.NE.AND.EX P1, PT, RZ, UR7, PT, P1 ;  /* 0x00000007ff007c0c */ /* 0x000fe2000bf25310 */
[----:B0-----:R-:W-:-:S12]  /*f9c0*/  IMAD.MOV.U32 R3, RZ, RZ, R16 ;  /* 0x000000ffff037224 */ /* 0x001fd800078e0010 */
[----:B------:R-:W-:Y:S05]  /*f9d0*/  @!P1 BRA `(.L_x_313) ;  /* 0x0000000000289947 */ /* 0x000fea0003800000 */
[----:B------:R-:W-:Y:S02]  /*f9e0*/  ULDC UR5, c[0x0][0x634] ;  /* 0x00018d0000057ab9 */ /* 0x000fe40000000800 */
[----:B------:R-:W-:-:S05]  /*f9f0*/  IADD3 R7, P1, R15, UR5, RZ ;  /* 0x000000050f077c10 */ /* 0x000fca000ff3e0ff */
[----:B------:R-:W-:-:S04]  /*fa00*/  IMAD.X R13, RZ, RZ, R16, P1 ;  /* 0x000000ffff0d7224 */ /* 0x000fc800008e0610 */
[----:B------:R-:W-:-:S04]  /*fa10*/  IMAD.WIDE.U32 R4, R13, UR6, RZ ;  /* 0x000000060d047c25 */ /* 0x000fc8000f8e00ff */
[----:B------:R-:W-:-:S04]  /*fa20*/  IMAD.WIDE.U32 R4, P1, R7, UR7, R4 ;  /* 0x0000000707047c25 */ /* 0x000fc8000f820004 */
[----:B------:R-:W-:-:S04]  /*fa30*/  IMAD.WIDE.U32 R6, R7, UR6, RZ ;  /* 0x0000000607067c25 */ /* 0x000fc8000f8e00ff */
[----:B------:R-:W-:Y:S01]  /*fa40*/  IMAD.X R3, RZ, RZ, RZ, P1 ;  /* 0x000000ffff037224 */ /* 0x000fe200008e06ff */
[----:B------:R-:W-:Y:S01]  /*fa50*/  IADD3 RZ, P1, R7, R4, RZ ;  /* 0x0000000407ff7210 */ /* 0x000fe20007f3e0ff */
[----:B------:R-:W-:-:S04]  /*fa60*/  IMAD.MOV.U32 R2, RZ, RZ, R5 ;  /* 0x000000ffff027224 */ /* 0x000fc800078e0005 */
[----:B------:R-:W-:-:S08]  /*fa70*/  IMAD.WIDE.U32.X R2, R13, UR7, R2, P1 ;  /* 0x000000070d027c25 */ /* 0x000fd000088e0402 */
.L_x_313:
[--C-:B------:R-:W-:Y:S01]  /*fa80*/  SHF.R.U64 R6, R2, UR8, R3.reuse ;  /* 0x0000000802067c19 */ /* 0x100fe20008001203 */
[----:B------:R-:W-:Y:S01]  /*fa90*/  ULDC.64 UR6, c[0x0][0x620] ;  /* 0x0001880000067ab9 */ /* 0x000fe20000000a00 */
[----:B------:R-:W-:Y:S01]  /*faa0*/  SHF.R.U32.HI R2, RZ, UR8, R3 ;  /* 0x00000008ff027c19 */ /* 0x000fe20008011603 */
[----:B------:R-:W-:Y:S01]  /*fab0*/  IMAD.MOV.U32 R3, RZ, RZ, R16 ;  /* 0x000000ffff037224 */ /* 0x000fe200078e0010 */
[----:B------:R-:W-:Y:S01]  /*fac0*/  IADD3 R5, P1, RZ, -R6, RZ ;  /* 0x80000006ff057210 */ /* 0x000fe20007f3e0ff */
[----:B------:R-:W-:Y:S01]  /*fad0*/  ULDC UR5, c[0x0][0x150] ;  /* 0x0000540000057ab9 */ /* 0x000fe20000000800 */
[----:B-1----:R-:W-:Y:S01]  /*fae0*/  I2FP.F32.U32 R7, R12 ;  /* 0x0000000c00077245 */ /* 0x002fe20000201000 */
[----:B------:R-:W0:Y:S01]  /*faf0*/  LDC R17, c[0x0][0x144] ;  /* 0x00005100ff117b82 */ /* 0x000e220000000800 */
[----:B------:R-:W-:Y:S01]  /*fb00*/  ULDC.64 UR8, c[0x0][0x640] ;  /* 0x0001900000087ab9 */ /* 0x000fe20000000a00 */
[----:B------:R-:W-:Y:S01]  /*fb10*/  IMAD.X R2, RZ, RZ, ~R2, P1 ;  /* 0x000000ffff027224 */ /* 0x000fe200008e0e02 */
[----:B------:R-:W-:-:S03]  /*fb20*/  ISETP.NE.U32.AND P1, PT, RZ, UR8, PT ;  /* 0x00000008ff007c0c */ /* 0x000fc6000bf25070 */
[----:B------:R-:W-:Y:S01]  /*fb30*/  IMAD R4, R2, UR6, RZ ;  /* 0x0000000602047c24 */ /* 0x000fe2000f8e02ff */
[----:B------:R-:W-:Y:S01]  /*fb40*/  ISETP.NE.AND.EX P1, PT, RZ, UR9, PT, P1 ;  /* 0x00000009ff007c0c */ /* 0x000fe2000bf25310 */
[----:B------:R-:W-:Y:S01]  /*fb50*/  IMAD.MOV.U32 R2, RZ, RZ, R15 ;  /* 0x000000ffff027224 */ /* 0x000fe200078e000f */
[----:B------:R-:W1:Y:S03]  /*fb60*/  LDC R14, c[0x0][0x148] ;  /* 0x00005200ff0e7b82 */ /* 0x000e660000000800 */
[----:B------:R-:W-:Y:S01]  /*fb70*/  IMAD.WIDE.U32 R2, R5, UR6, R2 ;  /* 0x0000000605027c25 */ /* 0x000fe2000f8e0002 */
[----:B------:R-:W-:-:S03]  /*fb80*/  ULDC UR6, c[0x0][0x154] ;  /* 0x0000550000067ab9 */ /* 0x000fc60000000800 */
[----:B------:R-:W-:Y:S02]  /*fb90*/  IMAD R5, R5, UR7, R4 ;  /* 0x0000000705057c24 */ /* 0x000fe4000f8e0204 */
[----:B------:R-:W-:Y:S01]  /*fba0*/  FMUL R4, R7, UR5 ;  /* 0x0000000507047c20 */ /* 0x000fe20008400000 */
[----:B------:R-:W-:Y:S01]  /*fbb0*/  ULDC UR5, c[0x0][0x618] ;  /* 0x0001860000057ab9 */ /* 0x000fe20000000800 */
[----:B------:R-:W-:Y:S01]  /*fbc0*/  ULDC UR7, c[0x0][0x608] ;  /* 0x0001820000077ab9 */ /* 0x000fe20000000800 */
[----:B------:R-:W-:-:S03]  /*fbd0*/  IMAD.IADD R3, R3, 0x1, R5 ;  /* 0x0000000103037824 */ /* 0x000fc600078e0205 */
[----:B------:R-:W3:Y:S02]  /*fbe0*/  F2I.U32.TRUNC.NTZ R4, R4 ;  /* 0x0000000400047305 */ /* 0x000ee4000020f000 */
[----:B------:R-:W-:Y:S02]  /*fbf0*/  SHF.R.U64 R7, R2, UR5, R3 ;  /* 0x0000000502077c19 */ /* 0x000fe40008001203 */
[----:B--2---:R-:W-:-:S05]  /*fc00*/  I2FP.F32.U32 R2, R11 ;  /* 0x0000000b00027245 */ /* 0x004fca0000201000 */
[----:B------:R-:W-:Y:S01]  /*fc10*/  FMUL R5, R2, UR6 ;  /* 0x0000000602057c20 */ /* 0x000fe20008400000 */
[----:B------:R-:W-:Y:S01]  /*fc20*/  SHF.R.U32.HI R2, RZ, UR5, R3 ;  /* 0x00000005ff027c19 */ /* 0x000fe20008011603 */
[----:B------:R-:W-:Y:S02]  /*fc30*/  ULDC UR5, c[0x0][0x658] ;  /* 0x0001960000057ab9 */ /* 0x000fe40000000800 */
[----:B------:R2:W4:Y:S01]  /*fc40*/  F2I.U32.TRUNC.NTZ R18, R5 ;  /* 0x0000000500127305 */ /* 0x000522000020f000 */
[----:B------:R-:W-:Y:S01]  /*fc50*/  SHF.R.U64 R16, R7, UR7, R2 ;  /* 0x0000000707107c19 */ /* 0x000fe20008001202 */
[----:B---3--:R-:W-:Y:S01]  /*fc60*/  IMAD.MOV R4, RZ, RZ, -R4 ;  /* 0x000000ffff047224 */ /* 0x008fe200078e0a04 */
[----:B------:R-:W-:-:S03]  /*fc70*/  SHF.R.U32.HI R3, RZ, UR7, R2 ;  /* 0x00000007ff037c19 */ /* 0x000fc60008011602 */
[----:B0-----:R-:W-:Y:S01]  /*fc80*/  IMAD R12, R17, R4, R12 ;  /* 0x00000004110c7224 */ /* 0x001fe200078e020c */
[--C-:B------:R-:W-:Y:S02]  /*fc90*/  SHF.R.U64 R13, R16, UR5, R3.reuse ;  /* 0x00000005100d7c19 */ /* 0x100fe40008001203 */
[----:B------:R-:W-:-:S03]  /*fca0*/  SHF.R.U32.HI R15, RZ, UR5, R3 ;  /* 0x00000005ff0f7c19 */ /* 0x000fc60008011603 */
[----:B------:R-:W-:Y:S02]  /*fcb0*/  IMAD.MOV.U32 R2, RZ, RZ, R13 ;  /* 0x000000ffff027224 */ /* 0x000fe400078e000d */
[----:B------:R-:W-:Y:S01]  /*fcc0*/  IMAD.MOV.U32 R3, RZ, RZ, R15 ;  /* 0x000000ffff037224 */ /* 0x000fe200078e000f */
[----:B-12-4-:R-:W-:Y:S06]  /*fcd0*/  @!P1 BRA `(.L_x_314) ;  /* 0x0000000000289947 */ /* 0x016fec0003800000 */
[----:B------:R-:W-:Y:S02]  /*fce0*/  ULDC UR5, c[0x0][0x64c] ;  /* 0x0001930000057ab9 */ /* 0x000fe40000000800 */
[----:B------:R-:W-:-:S05]  /*fcf0*/  IADD3 R3, P1, R13, UR5, RZ ;  /* 0x000000050d037c10 */ /* 0x000fca000ff3e0ff */
[----:B------:R-:W-:-:S04]  /*fd00*/  IMAD.X R15, RZ, RZ, R15, P1 ;  /* 0x000000ffff0f7224 */ /* 0x000fc800008e060f */
[----:B------:R-:W-:-:S04]  /*fd10*/  IMAD.WIDE.U32 R4, R15, UR8, RZ ;  /* 0x000000080f047c25 */ /* 0x000fc8000f8e00ff */
[----:B------:R-:W-:-:S04]  /*fd20*/  IMAD.WIDE.U32 R4, P1, R3, UR9, R4 ;  /* 0x0000000903047c25 */ /* 0x000fc8000f820004 */
[----:B------:R-:W-:-:S04]  /*fd30*/  IMAD.WIDE.U32 R2, R3, UR8, RZ ;  /* 0x0000000803027c25 */ /* 0x000fc8000f8e00ff */
[----:B------:R-:W-:Y:S01]  /*fd40*/  IMAD.MOV.U32 R2, RZ, RZ, R5 ;  /* 0x000000ffff027224 */ /* 0x000fe200078e0005 */
[----:B------:R-:W-:Y:S01]  /*fd50*/  IADD3 RZ, P4, R3, R4, RZ ;  /* 0x0000000403ff7210 */ /* 0x000fe20007f9e0ff */
[----:B------:R-:W-:-:S04]  /*fd60*/  IMAD.X R3, RZ, RZ, RZ, P1 ;  /* 0x000000ffff037224 */ /* 0x000fc800008e06ff */
[----:B------:R-:W-:-:S08]  /*fd70*/  IMAD.WIDE.U32.X R2, R15, UR9, R2, P4 ;  /* 0x000000090f027c25 */ /* 0x000fd0000a0e0402 */
.L_x_314:
[----:B------:R-:W-:Y:S01]  /*fd80*/  ULDC UR5, c[0x0][0x648] ;  /* 0x0001920000057ab9 */ /* 0x000fe20000000800 */
[----:B------:R-:W-:Y:S01]  /*fd90*/  IMAD.MOV R18, RZ, RZ, -R18 ;  /* 0x000000ffff127224 */ /* 0x000fe200078e0a12 */
[----:B------:R-:W-:Y:S01]  /*fda0*/  SHF.R.U64 R3, R2, UR5, R3 ;  /* 0x0000000502037c19 */ /* 0x000fe20008001203 */
[----:B------:R-:W-:Y:S01]  /*fdb0*/  ULDC UR5, c[0x0][0x638] ;  /* 0x00018e0000057ab9 */ /* 0x000fe20000000800 */
[----:B------:R-:W-:Y:S01]  /*fdc0*/  LOP3.LUT R2, R16, UR19, RZ, 0xc0, !PT ;  /* 0x0000001310027c12 */ /* 0x000fe2000f8ec0ff */
[----:B------:R-:W-:Y:S01]  /*fdd0*/  @P3 IMAD R12, R14, R18, R11 ;  /* 0x000000120e0c3224 */ /* 0x000fe200078e020b */
[----:B------:R-:W-:Y:S01]  /*fde0*/  ULDC UR6, c[0x0][0x610] ;  /* 0x0001840000067ab9 */ /* 0x000fe20000000800 */
[----:B------:R-:W-:Y:S02]  /*fdf0*/  IMAD.MOV R4, RZ, RZ, -R3 ;  /* 0x000000ffff047224 */ /* 0x000fe400078e0a03 */
[----:B------:R-:W-:Y:S01]  /*fe00*/  IMAD R3, R3, UR22, R2 ;  /* 0x0000001603037c24 */ /* 0x000fe2000f8e0202 */
[----:B------:R-:W-:Y:S01]  /*fe10*/  LOP3.LUT R2, R7, UR4, RZ, 0xc0, !PT ;  /* 0x0000000407027c12 */ /* 0x000fe2000f8ec0ff */
[----:B------:R-:W-:Y:S01]  /*fe20*/  IMAD R13, R4, UR5, R13 ;  /* 0x00000005040d7c24 */ /* 0x000fe2000f8e020d */
[----:B------:R-:W-:Y:S01]  /*fe30*/  ULDC UR5, c[0x0][0x600] ;  /* 0x0001800000057ab9 */ /* 0x000fe20000000800 */
[----:B------:R-:W-:-:S02]  /*fe40*/  IMAD.MOV.U32 R5, RZ, RZ, 0x1 ;  /* 0x00000001ff057424 */ /* 0x000fc400078e00ff */
[----:B------:R-:W-:Y:S02]  /*fe50*/  IMAD R3, R3, UR6, R12 ;  /* 0x0000000603037c24 */ /* 0x000fe4000f8e020c */
[--C-:B------:R-:W-:Y:S01]  /*fe60*/  IMAD R4, R13, UR5, R2.reuse ;  /* 0x000000050d047c24 */ /* 0x100fe2000f8e0202 */
[----:B------:R-:W-:-:S04]  /*fe70*/  PRMT R2, R5, 0x7610, R2 ;  /* 0x0000761005027816 */ /* 0x000fc80000000002 */
[----:B------:R-:W-:Y:S02]  /*fe80*/  SEL R5, R4, R3, !P3 ;  /* 0x0000000304057207 */ /* 0x000fe40005800000 */
[----:B------:R-:W-:-:S03]  /*fe90*/  SEL R3, R3, R4, !P3 ;  /* 0x0000000403037207 */ /* 0x000fc60005800000 */
[----:B------:R1:W-:Y:S04]  /*fea0*/  STL [R1+0x8c], R5 ;  /* 0x00008c0501007387 */ /* 0x0003e80000100800 */
[----:B------:R1:W-:Y:S04]  /*feb0*/  STL [R1+0x78], R6 ;  /* 0x0000780601007387 */ /* 0x0003e80000100800 */
[----:B------:R1:W-:Y:S02]  /*fec0*/  STL [R1+0x88], R3 ;  /* 0x0000880301007387 */ /* 0x0003e40000100800 */
.L_x_312:
[----:B------:R-:W-:Y:S05]  /*fed0*/  BSYNC B1 ;  /* 0x0000000000017941 */ /* 0x000fea0003800000 */
.L_x_311:
[----:B------:R-:W-:-:S13]  /*fee0*/  LOP3.LUT P1, RZ, R2, 0xff, RZ, 0xc0, !PT ;  /* 0x000000ff02ff7812 */ /* 0x000fda000782c0ff */
[----:B------:R-:W-:Y:S05]  /*fef0*/  @P1 BRA `(.L_x_315) ;  /* 0xfffffff000f41947 */ /* 0x000fea000383ffff */
[----:B------:R-:W-:Y:S05]  /*ff00*/  BSYNC B0 ;  /* 0x0000000000007941 */ /* 0x000fea0003800000 */
.L_x_303:
[----:B------:R-:W-:-:S03]  /*ff10*/  UMOV UR5, 0xffffffff ;  /* 0xffffffff00057882 */ /* 0x000fc60000000000 */
[----:B------:R-:W-:Y:S05]  /*ff20*/  BRA.DIV UR5, `(.L_x_316) ;  /* 0x0000000a05547947 */ /* 0x000fea000b800000 */
[----:B------:R-:W-:-:S13]  /*ff30*/  ELECT P0, URZ, PT ;  /* 0x00000000003f782f */ /* 0x000fda0003800000 */
.L_x_339:
[----:B------:R-:W-:Y:S04]  /*ff40*/  BSSY B0, `(.L_x_317) ;  /* 0x000006b000007945 */ /* 0x000fe80003800000 */
[----:B------:R-:W-:Y:S05]  /*ff50*/  @!P0 BRA `(.L_x_318) ;  /* 0x0000000400a48947 */ /* 0x000fea0003800000 */
[----:B------:R-:W-:-:S04]  /*ff60*/  ULOP3.LUT UR5, UR13, 0x2, URZ, 0xfc, !UPT ;  /* 0x000000020d057892 */ /* 0x000fc8000f8efc3f */
[----:B------:R-:W-:-:S06]  /*ff70*/  UISETP.NE.AND UP0, UPT, UR5, 0x3, UPT ;  /* 0x000000030500788c */ /* 0x000fcc000bf05270 */
[----:B------:R-:W-:-:S13]  /*ff80*/  PLOP3.LUT P0, PT, PT, PT, UP0, 0x80, 0x0 ;  /* 0x000000000000781c */ /* 0x000fda0003f0f008 */
[----:B------:R-:W-:Y:S05]  /*ff90*/  @!P0 BRA `(.L_x_319) ;  /* 0x0000000000048947 */ /* 0x000fea0003800000 */
[----:B------:R-:W-:Y:S01]  /*ffa0*/  BPT.TRAP 0x1 ;  /* 0x000000040000795c */ /* 0x000fe20000300000 */
.L_x_319:
[----:B01----:R-:W0:Y:S01]  /*ffb0*/  S2R R3, SR_CgaCtaId ;  /* 0x0000000000037919 */ /* 0x003e220000008800 */
[----:B------:R-:W-:Y:S02]  /*ffc0*/  MOV R2, 0x400 ;  /* 0x0000040000027802 */ /* 0x000fe40000000f00 */
[----:B------:R-:W-:Y:S02]  /*ffd0*/  SHF.L.U32 R4, R0, 0x1f, RZ ;  /* 0x0000001f00047819 */ /* 0x000fe400000006ff */
[----:B0-----:R-:W-:-:S05]  /*ffe0*/  LEA R2, R3, R2, 0x18 ;  /* 0x0000000203027211 */ /* 0x001fca00078ec0ff */
[----:B------:R-:W-:-:S04]  /*fff0*/  VIADD R2, R2, 0x58 ;  /* 0x0000005802027836 */ /* 0x000fc80000000000 */
[C---:B------:R-:W-:Y:S02]  /*10000*/  IMAD R7, R9.reuse, 0x8, R2 ;  /* 0x0000000809077824 */ /* 0x040fe400078e0202 */
[----:B------:R-:W-:Y:S02]  /*10010*/  VIADD R9, R9, 0x1 ;  /* 0x0000000109097836 */ /* 0x000fe40000000000 */
[----:B------:R-:W0:Y:S03]  /*10020*/  SYNCS.PHASECHK.TRANS64.TRYWAIT P0, [R7+URZ], R4 ;  /* 0x00000004070075a7 */ /* 0x000e26000800017f */
[----:B------:R-:W-:-:S04]  /*10030*/  ISETP.NE.AND P1, PT, R9, 0xb, PT ;  /* 0x0000000b0900780c */ /* 0x000fc80003f25270 */
[----:B------:R-:W-:Y:S02]  /*10040*/  SEL R3, RZ, 0x1, P1 ;  /* 0x00000001ff037807 */ /* 0x000fe40000800000 */
[----:B------:R-:W-:Y:S02]  /*10050*/  SEL R9, R9, RZ, P1 ;  /* 0x000000ff09097207 */ /* 0x000fe40000800000 */
[----:B------:R-:W-:-:S03]  /*10060*/  LOP3.LUT R6, R0, R3, RZ, 0x3c, !PT ;  /* 0x0000000300067212 */ /* 0x000fc600078e3cff */
[----:B------:R-:W-:Y:S01]  /*10070*/  IMAD R8, R9, 0x8, R2 ;  /* 0x0000000809087824 */ /* 0x000fe200078e0202 */
[----:B------:R-:W-:Y:S01]  /*10080*/  SHF.L.U32 R5, R6, 0x1f, RZ ;  /* 0x0000001f06057819 */ /* 0x000fe200000006ff */
[----:B0-----:R-:W-:Y:S06]  /*10090*/  @!P0 BRA `(.L_x_320) ;  /* 0x00000008001c8947 */ /* 0x001fec0003800000 */
.L_x_340:
[----:B------:R-:W1:Y:S01]  /*100a0*/  SYNCS.PHASECHK.TRANS64.TRYWAIT P0, [R8+URZ], R5 ;  /* 0x00000005080075a7 */ /* 0x000e62000800017f */
[----:B------:R-:W-:-:S05]  /*100b0*/  VIADD R0, R9, 0x1 ;  /* 0x0000000109007836 */ /* 0x000fca0000000000 */
[----:B------:R-:W-:-:S04]  /*100c0*/  ISETP.NE.AND P1, PT, R0, 0xb, PT ;  /* 0x0000000b0000780c */ /* 0x000fc80003f25270 */
[----:B------:R-:W-:Y:S02]  /*100d0*/  SEL R3, RZ, 0x1, P1 ;  /* 0x00000001ff037807 */ /* 0x000fe40000800000 */
[----:B0-----:R-:W-:Y:S02]  /*100e0*/  SEL R7, R0, RZ, P1 ;  /* 0x000000ff00077207 */ /* 0x001fe40000800000 */
[----:B------:R-:W-:-:S03]  /*100f0*/  LOP3.LUT R6, R6, R3, RZ, 0x3c, !PT ;  /* 0x0000000306067212 */ /* 0x000fc600078e3cff */
[----:B------:R-:W-:Y:S01]  /*10100*/  IMAD R9, R7, 0x8, R2 ;  /* 0x0000000807097824 */ /* 0x000fe200078e0202 */
[----:B------:R-:W-:Y:S01]  /*10110*/  SHF.L.U32 R4, R6, 0x1f, RZ ;  /* 0x0000001f06047819 */ /* 0x000fe200000006ff */
[----:B-1----:R-:W-:Y:S06]  /*10120*/  @!P0 BRA `(.L_x_321) ;  /* 0x00000008000c8947 */ /* 0x002fec0003800000 */
.L_x_341:
[----:B------:R-:W1:Y:S01]  /*10130*/  SYNCS.PHASECHK.TRANS64.TRYWAIT P0, [R9+URZ], R4 ;  /* 0x00000004090075a7 */ /* 0x000e62000800017f */
[----:B------:R-:W-:-:S05]  /*10140*/  VIADD R0, R7, 0x1 ;  /* 0x0000000107007836 */ /* 0x000fca0000000000 */
[----:B------:R-:W-:-:S04]  /*10150*/  ISETP.NE.AND P1, PT, R0, 0xb, PT ;  /* 0x0000000b0000780c */ /* 0x000fc80003f25270 */
[----:B------:R-:W-:Y:S02]  /*10160*/  SEL R3, RZ, 0x1, P1 ;  /* 0x00000001ff037807 */ /* 0x000fe40000800000 */
[----:B------:R-:W-:Y:S02]  /*10170*/  SEL R7, R0, RZ, P1 ;  /* 0x000000ff00077207 */ /* 0x000fe40000800000 */
[----:B------:R-:W-:-:S03]  /*10180*/  LOP3.LUT R6, R6, R3, RZ, 0x3c, !PT ;  /* 0x0000000306067212 */ /* 0x000fc600078e3cff */
[----:B0-----:R-:W-:Y:S01]  /*10190*/  IMAD R8, R7, 0x8, R2 ;  /* 0x0000000807087824 */ /* 0x001fe200078e0202 */
[----:B------:R-:W-:Y:S01]  /*101a0*/  SHF.L.U32 R5, R6, 0x1f, RZ ;  /* 0x0000001f06057819 */ /* 0x000fe200000006ff */
[----:B-1----:R-:W-:Y:S06]  /*101b0*/  @!P0 BRA `(.L_x_322) ;  /* 0x0000000400fc8947 */ /* 0x002fec0003800000 */
.L_x_342:
        /* <DEDUP_REMOVED lines=9> */
.L_x_343:
        /* <DEDUP_REMOVED lines=9> */
.L_x_344:
        /* <DEDUP_REMOVED lines=9> */
.L_x_345:
        /* <DEDUP_REMOVED lines=9> */
.L_x_346:
        /* <DEDUP_REMOVED lines=9> */
.L_x_347:
[----:B------:R-:W1:Y:S01]  /*10490*/  SYNCS.PHASECHK.TRANS64.TRYWAIT P0, [R9+URZ], R4 ;  /* 0x00000004090075a7 */ /* 0x000e62000800017f */
[----:B------:R-:W-:-:S05]  /*104a0*/  VIADD R0, R7, 0x1 ;  /* 0x0000000107007836 */ /* 0x000fca0000000000 */
[----:B------:R-:W-:-:S04]  /*104b0*/  ISETP.NE.AND P1, PT, R0, 0xb, PT ;  /* 0x0000000b0000780c */ /* 0x000fc80003f25270 */
[----:B------:R-:W-:Y:S02]  /*104c0*/  SEL R3, RZ, 0x1, P1 ;  /* 0x00000001ff037807 */ /* 0x000fe40000800000 */
[----:B------:R-:W-:Y:S02]  /*104d0*/  SEL R7, R0, RZ, P1 ;  /* 0x000000ff00077207 */ /* 0x000fe40000800000 */
[----:B------:R-:W-:-:S03]  /*104e0*/  LOP3.LUT R11, R6, R3, RZ, 0x3c, !PT ;  /* 0x00000003060b7212 */ /* 0x000fc600078e3cff */
[----:B------:R-:W-:Y:S01]  /*104f0*/  IMAD R6, R7, 0x8, R2 ;  /* 0x0000000807067824 */ /* 0x000fe200078e0202 */
[----:B0-----:R-:W-:Y:S01]  /*10500*/  SHF.L.U32 R5, R11, 0x1f, RZ ;  /* 0x0000001f0b057819 */ /* 0x001fe200000006ff */
[----:B-1----:R-:W-:Y:S06]  /*10510*/  @!P0 BRA `(.L_x_328) ;  /* 0x00000004009c8947 */ /* 0x002fec0003800000 */
.L_x_348:
[----:B------:R-:W1:Y:S01]  /*10520*/  SYNCS.PHASECHK.TRANS64.TRYWAIT P0, [R6+URZ], R5 ;  /* 0x00000005060075a7 */ /* 0x000e62000800017f */
[----:B------:R-:W-:-:S05]  /*10530*/  VIADD R0, R7, 0x1 ;  /* 0x0000000107007836 */ /* 0x000fca0000000000 */
[----:B------:R-:W-:-:S04]  /*10540*/  ISETP.NE.AND P1, PT, R0, 0xb, PT ;  /* 0x0000000b0000780c */ /* 0x000fc80003f25270 */
[----:B0-----:R-:W-:Y:S02]  /*10550*/  SEL R4, RZ, 0x1, P1 ;  /* 0x00000001ff047807 */ /* 0x001fe40000800000 */
[----:B------:R-:W-:Y:S02]  /*10560*/  SEL R3, R0, RZ, P1 ;  /* 0x000000ff00037207 */ /* 0x000fe40000800000 */
[----:B------:R-:W-:Y:S01]  /*10570*/  LOP3.LUT R0, R11, R4, RZ, 0x3c, !PT ;  /* 0x000000040b007212 */ /* 0x000fe200078e3cff */
[----:B-1----:R-:W-:Y:S06]  /*10580*/  @!P0 BRA `(.L_x_329) ;  /* 0x0000000400948947 */ /* 0x002fec0003800000 */
.L_x_349:
[----:B------:R-:W-:Y:S01]  /*10590*/  IMAD R3, R3, 0x8, R2 ;  /* 0x0000000803037824 */ /* 0x000fe200078e0202 */
[----:B------:R-:W-:-:S07]  /*105a0*/  SHF.L.U32 R0, R0, 0x1f, RZ ;  /* 0x0000001f00007819 */ /* 0x000fce00000006ff */
.L_x_330:
[----:B-1----:R1:W2:Y:S02]  /*105b0*/  SYNCS.PHASECHK.TRANS64.TRYWAIT P0, [R3+URZ], R0 ;  /* 0x00000000030075a7 */ /* 0x0022a4000800017f */
[----:B--2---:R-:W-:Y:S05]  /*105c0*/  @!P0 NANOSLEEP.SYNCS 0x989680 ;  /* 0x009896800000895d */ /* 0x004fea0003900000 */
[----:B------:R-:W2:Y:S02]  /*105d0*/  @!P0 SYNCS.PHASECHK.TRANS64 P0, [R3+URZ], R0 ;  /* 0x00000000030085a7 */ /* 0x000ea4000800007f */
[----:B--2---:R-:W-:Y:S05]  /*105e0*/  @!P0 BRA `(.L_x_330) ;  /* 0xfffffffc00f08947 */ /* 0x004fea000383ffff */
.L_x_318:
[----:B------:R-:W-:Y:S05]  /*105f0*/  BSYNC B0 ;  /* 0x0000000000007941 */ /* 0x000fea0003800000 */
.L_x_317:
[----:B------:R-:W-:Y:S05]  /*10600*/  EXIT ;  /* 0x000000000000794d */ /* 0x000fea0003800000 */
.L_x_20:
[----:B----4-:R-:W-:-:S04]  /*10610*/  IMAD.U32 R3, RZ, RZ, UR17 ;  /* 0x00000011ff037e24 */ /* 0x010fc8000f8e00ff */
[----:B------:R4:W0:Y:S03]  /*10620*/  SYNCS.PHASECHK.TRANS64.TRYWAIT P1, [R3+URZ+-0x8], R0 ;  /* 0xfffff800030075a7 */ /* 0x000826000802017f */
[----:B0-----:R-:W-:Y:S05]  /*10630*/  @!P1 NANOSLEEP.SYNCS 0x989680 ;  /* 0x009896800000995d */ /* 0x001fea0003900000 */
[----:B------:R-:W0:Y:S02]  /*10640*/  @!P1 SYNCS.PHASECHK.TRANS64 P1, [R3+URZ+-0x8], R0 ;  /* 0xfffff800030095a7 */ /* 0x000e24000802007f */
[----:B0-----:R-:W-:Y:S05]  /*10650*/  @!P1 BRA `(.L_x_20) ;  /* 0xfffffffc00ec9947 */ /* 0x001fea000383ffff */
[----:B------:R-:W-:Y:S05]  /*10660*/  BRA `(.L_x_331) ;  /* 0xffffff1000907947 */ /* 0x000fea000383ffff */
.L_x_25:
[----:B-1----:R-:W-:-:S04]  /*10670*/  IMAD.U32 R3, RZ, RZ, UR6 ;  /* 0x00000006ff037e24 */ /* 0x002fc8000f8e00ff */
[----:B------:R1:W2:Y:S03]  /*10680*/  SYNCS.PHASECHK.TRANS64.TRYWAIT P1, [R3+URZ], R0 ;  /* 0x00000000030075a7 */ /* 0x0002a6000802017f */
[----:B--2---:R-:W-:Y:S05]  /*10690*/  @!P1 NANOSLEEP.SYNCS 0x989680 ;  /* 0x009896800000995d */ /* 0x004fea0003900000 */
[----:B------:R-:W2:Y:S02]  /*106a0*/  @!P1 SYNCS.PHASECHK.TRANS64 P1, [R3+URZ], R0 ;  /* 0x00000000030095a7 */ /* 0x000ea4000802007f */
[----:B--2---:R-:W-:Y:S05]  /*106b0*/  @!P1 BRA `(.L_x_25) ;  /* 0xfffffffc00ec9947 */ /* 0x004fea000383ffff */
[----:B------:R-:W-:Y:S05]  /*106c0*/  BRA `(.L_x_24) ;  /* 0xffffff1800fc7947 */ /* 0x000fea000383ffff */
.L_x_31:
[----:B-----5:R1:W-:Y:S02]  /*106d0*/  STL [R1+0xa0], R0 ;  /* 0x0000a00001007387 */ /* 0x0203e40000100800 */
[----:B-1----:R-:W-:-:S04]  /*106e0*/  IMAD.U32 R0, RZ, RZ, UR9 ;  /* 0x00000009ff007e24 */ /* 0x002fc8000f8e00ff */
[----:B------:R1:W3:Y:S03]  /*106f0*/  SYNCS.PHASECHK.TRANS64.TRYWAIT P1, [R0+URZ], R229 ;  /* 0x000000e5000075a7 */ /* 0x0002e6000802017f */
[----:B---3--:R-:W-:Y:S05]  /*10700*/  @!P1 NANOSLEEP.SYNCS 0x989680 ;  /* 0x009896800000995d */ /* 0x008fea0003900000 */
[----:B------:R1:W3:Y:S02]  /*10710*/  @!P1 SYNCS.PHASECHK.TRANS64 P1, [R0+URZ], R229 ;  /* 0x000000e5000095a7 */ /* 0x0002e4000802007f */
[----:B-1----:R1:W5:Y:S02]  /*10720*/  LDL.LU R0, [R1+0xa0] ;  /* 0x0000a00001007983 */ /* 0x0023640000300800 */
[----:B-1-3--:R-:W-:Y:S05]  /*10730*/  @!P1 BRA `(.L_x_31) ;  /* 0xfffffffc00e49947 */ /* 0x00afea000383ffff */
[----:B------:R-:W-:Y:S05]  /*10740*/  BRA `(.L_x_30) ;  /* 0xffffff2c00647947 */ /* 0x000fea000383ffff */
.L_x_39:
[----:B0-----:R-:W-:-:S04]  /*10750*/  IMAD.U32 R25, RZ, RZ, UR17 ;  /* 0x00000011ff197e24 */ /* 0x001fc8000f8e00ff */
[----:B------:R0:W3:Y:S03]  /*10760*/  SYNCS.PHASECHK.TRANS64.TRYWAIT P1, [R25+URZ+0x8], R24 ;  /* 0x00000818190075a7 */ /* 0x0000e6000802017f */
[----:B---3--:R-:W-:Y:S05]  /*10770*/  @!P1 NANOSLEEP.SYNCS 0x989680 ;  /* 0x009896800000995d */ /* 0x008fea0003900000 */
[----:B------:R-:W3:Y:S02]  /*10780*/  @!P1 SYNCS.PHASECHK.TRANS64 P1, [R25+URZ+0x8], R24 ;  /* 0x00000818190095a7 */ /* 0x000ee4000802007f */
[----:B---3--:R-:W-:Y:S05]  /*10790*/  @!P1 BRA `(.L_x_39) ;  /* 0xfffffffc00ec9947 */ /* 0x008fea000383ffff */
[----:B------:R-:W-:Y:S05]  /*107a0*/  BRA `(.L_x_332) ;  /* 0xffffff50005c7947 */ /* 0x000fea000383ffff */
.L_x_304:
[----:B------:R-:W-:Y:S01]  /*107b0*/  BSSY B1, `(.L_x_333) ;  /* 0x0000006000017945 */ /* 0x000fe20003800000 */
[----:B------:R-:W-:-:S07]  /*107c0*/  IMAD.MOV.U32 R2, RZ, RZ, -0x1 ;  /* 0xffffffffff027424 */ /* 0x000fce00078e00ff */
[----:B------:R-:W-:Y:S05]  /*107d0*/  WARPSYNC.COLLECTIVE R2, `(.L_x_334) ;  /* 0x00000000020c7348 */ /* 0x000fea0003c00000 */
[----:B------:R-:W-:Y:S02]  /*107e0*/  ELECT P1, UR62, PT ;  /* 0x00000000003e782f */ /* 0x000fe40003820000 */
[----:B------:R-:W-:Y:S01]  /*107f0*/  MOV R2, UR62 ;  /* 0x0000003e00027c02 */ /* 0x000fe20008000f00 */
[----:B------:R-:W-:Y:S10]  /*10800*/  ENDCOLLECTIVE ;  /* 0x000000000000791b */ /* 0x000ff40003800000 */
.L_x_334:
[----:B------:R-:W-:Y:S05]  /*10810*/  BSYNC B1 ;  /* 0x0000000000017941 */ /* 0x000fea0003800000 */
.L_x_333:
[----:B------:R-:W-:Y:S05]  /*10820*/  BRA `(.L_x_335) ;  /* 0xffffffe800b47947 */ /* 0x000fea000383ffff */
.L_x_307:
[----:B-1----:R1:W2:Y:S02]  /*10830*/  SYNCS.PHASECHK.TRANS64.TRYWAIT P1, [R11+URZ+0x58], R4 ;  /* 0x000058040b0075a7 */ /* 0x0022a4000802017f */
[----:B--2---:R-:W-:Y:S05]  /*10840*/  @!P1 NANOSLEEP.SYNCS 0x989680 ;  /* 0x009896800000995d */ /* 0x004fea0003900000 */
[----:B------:R-:W2:Y:S02]  /*10850*/  @!P1 SYNCS.PHASECHK.TRANS64 P1, [R11+URZ+0x58], R4 ;  /* 0x000058040b0095a7 */ /* 0x000ea4000802007f */
[----:B--2---:R-:W-:Y:S05]  /*10860*/  @!P1 BRA `(.L_x_307) ;  /* 0xfffffffc00f09947 */ /* 0x004fea000383ffff */
[----:B------:R-:W-:Y:S05]  /*10870*/  BRA `(.L_x_336) ;  /* 0xffffffe800f87947 */ /* 0x000fea000383ffff */
.L_x_316:
[----:B------:R-:W-:Y:S01]  /*10880*/  BSSY B0, `(.L_x_337) ;  /* 0x0000006000007945 */ /* 0x000fe20003800000 */
[----:B------:R-:W-:-:S07]  /*10890*/  IMAD.MOV.U32 R2, RZ, RZ, -0x1 ;  /* 0xffffffffff027424 */ /* 0x000fce00078e00ff */
[----:B01----:R-:W-:Y:S05]  /*108a0*/  WARPSYNC.COLLECTIVE R2, `(.L_x_338) ;  /* 0x00000000020c7348 */ /* 0x003fea0003c00000 */
[----:B------:R-:W-:Y:S02]  /*108b0*/  ELECT P1, UR62, PT ;  /* 0x00000000003e782f */ /* 0x000fe40003820000 */
[----:B------:R-:W-:Y:S01]  /*108c0*/  MOV R2, UR62 ;  /* 0x0000003e00027c02 */ /* 0x000fe20008000f00 */
[----:B01----:R-:W-:Y:S10]  /*108d0*/  ENDCOLLECTIVE ;  /* 0x000000000000791b */ /* 0x003ff40003800000 */
.L_x_338:
[----:B------:R-:W-:Y:S05]  /*108e0*/  BSYNC B0 ;  /* 0x0000000000007941 */ /* 0x000fea0003800000 */
.L_x_337:
[----:B------:R-:W-:Y:S01]  /*108f0*/  PLOP3.LUT P0, PT, P1, PT, PT, 0x80, 0x0 ;  /* 0x000000000000781c */ /* 0x000fe20000f0f070 */
[----:B------:R-:W-:-:S12]  /*10900*/  BRA `(.L_x_339) ;  /* 0xfffffff4008c7947 */ /* 0x000fd8000383ffff */
.L_x_320:
[----:B0-----:R0:W1:Y:S02]  /*10910*/  SYNCS.PHASECHK.TRANS64.TRYWAIT P0, [R7+URZ], R4 ;  /* 0x00000004070075a7 */ /* 0x001064000800017f */
[----:B-1----:R-:W-:Y:S05]  /*10920*/  @!P0 NANOSLEEP.SYNCS 0x989680 ;  /* 0x009896800000895d */ /* 0x002fea0003900000 */
[----:B------:R-:W1:Y:S02]  /*10930*/  @!P0 SYNCS.PHASECHK.TRANS64 P0, [R7+URZ], R4 ;  /* 0x00000004070085a7 */ /* 0x000e64000800007f */
[----:B-1----:R-:W-:Y:S05]  /*10940*/  @!P0 BRA `(.L_x_320) ;  /* 0xfffffffc00f08947 */ /* 0x002fea000383ffff */
[----:B------:R-:W-:Y:S05]  /*10950*/  BRA `(.L_x_340) ;  /* 0xfffffff400d07947 */ /* 0x000fea000383ffff */
.L_x_321:
[----:B0-----:R0:W1:Y:S02]  /*10960*/  SYNCS.PHASECHK.TRANS64.TRYWAIT P0, [R8+URZ], R5 ;  /* 0x00000005080075a7 */ /* 0x001064000800017f */
[----:B-1----:R-:W-:Y:S05]  /*10970*/  @!P0 NANOSLEEP.SYNCS 0x989680 ;  /* 0x009896800000895d */ /* 0x002fea0003900000 */
[----:B------:R-:W1:Y:S02]  /*10980*/  @!P0 SYNCS.PHASECHK.TRANS64 P0, [R8+URZ], R5 ;  /* 0x00000005080085a7 */ /* 0x000e64000800007f */
[----:B-1----:R-:W-:Y:S05]  /*10990*/  @!P0 BRA `(.L_x_321) ;  /* 0xfffffffc00f08947 */ /* 0x002fea000383ffff */
[----:B------:R-:W-:Y:S05]  /*109a0*/  BRA `(.L_x_341) ;  /* 0xfffffff400e07947 */ /* 0x000fea000383ffff */
.L_x_322:
[----:B0-----:R0:W1:Y:S02]  /*109b0*/  SYNCS.PHASECHK.TRANS64.TRYWAIT P0, [R9+URZ], R4 ;  /* 0x00000004090075a7 */ /* 0x001064000800017f */
[----:B-1----:R-:W-:Y:S05]  /*109c0*/  @!P0 NANOSLEEP.SYNCS 0x989680 ;  /* 0x009896800000895d */ /* 0x002fea0003900000 */
[----:B------:R-:W1:Y:S02]  /*109d0*/  @!P0 SYNCS.PHASECHK.TRANS64 P0, [R9+URZ], R4 ;  /* 0x00000004090085a7 */ /* 0x000e64000800007f */
[----:B-1----:R-:W-:Y:S05]  /*109e0*/  @!P0 BRA `(.L_x_322) ;  /* 0xfffffffc00f08947 */ /* 0x002fea000383ffff */
[----:B------:R-:W-:Y:S05]  /*109f0*/  BRA `(.L_x_342) ;  /* 0xfffffff400f07947 */ /* 0x000fea000383ffff */
.L_x_323:
[----:B0-----:R0:W1:Y:S02]  /*10a00*/  SYNCS.PHASECHK.TRANS64.TRYWAIT P0, [R8+URZ], R5 ;  /* 0x00000005080075a7 */ /* 0x001064000800017f */
[----:B-1----:R-:W-:Y:S05]  /*10a10*/  @!P0 NANOSLEEP.SYNCS 0x989680 ;  /* 0x009896800000895d */ /* 0x002fea0003900000 */
[----:B------:R-:W1:Y:S02]  /*10a20*/  @!P0 SYNCS.PHASECHK.TRANS64 P0, [R8+URZ], R5 ;  /* 0x00000005080085a7 */ /* 0x000e64000800007f */
[----:B-1----:R-:W-:Y:S05]  /*10a30*/  @!P0 BRA `(.L_x_323) ;  /* 0xfffffffc00f08947 */ /* 0x002fea000383ffff */
[----:B------:R-:W-:Y:S05]  /*10a40*/  BRA `(.L_x_343) ;  /* 0xfffffff800007947 */ /* 0x000fea000383ffff */
.L_x_324:
[----:B0-----:R0:W1:Y:S02]  /*10a50*/  SYNCS.PHASECHK.TRANS64.TRYWAIT P0, [R9+URZ], R4 ;  /* 0x00000004090075a7 */ /* 0x001064000800017f */
[----:B-1----:R-:W-:Y:S05]  /*10a60*/  @!P0 NANOSLEEP.SYNCS 0x989680 ;  /* 0x009896800000895d */ /* 0x002fea0003900000 */
[----:B------:R-:W1:Y:S02]  /*10a70*/  @!P0 SYNCS.PHASECHK.TRANS64 P0, [R9+URZ], R4 ;  /* 0x00000004090085a7 */ /* 0x000e64000800007f */
[----:B-1----:R-:W-:Y:S05]  /*10a80*/  @!P0 BRA `(.L_x_324) ;  /* 0xfffffffc00f08947 */ /* 0x002fea000383ffff */
[----:B------:R-:W-:Y:S05]  /*10a90*/  BRA `(.L_x_344) ;  /* 0xfffffff800107947 */ /* 0x000fea000383ffff */
.L_x_325:
[----:B0-----:R0:W1:Y:S02]  /*10aa0*/  SYNCS.PHASECHK.TRANS64.TRYWAIT P0, [R8+URZ], R5 ;  /* 0x00000005080075a7 */ /* 0x001064000800017f */
[----:B-1----:R-:W-:Y:S05]  /*10ab0*/  @!P0 NANOSLEEP.SYNCS 0x989680 ;  /* 0x009896800000895d */ /* 0x002fea0003900000 */
[----:B------:R-:W1:Y:S02]  /*10ac0*/  @!P0 SYNCS.PHASECHK.TRANS64 P0, [R8+URZ], R5 ;  /* 0x00000005080085a7 */ /* 0x000e64000800007f */
[----:B-1----:R-:W-:Y:S05]  /*10ad0*/  @!P0 BRA `(.L_x_325) ;  /* 0xfffffffc00f08947 */ /* 0x002fea000383ffff */
[----:B------:R-:W-:Y:S05]  /*10ae0*/  BRA `(.L_x_345) ;  /* 0xfffffff800207947 */ /* 0x000fea000383ffff */
.L_x_326:
[----:B0-----:R0:W1:Y:S02]  /*10af0*/  SYNCS.PHASECHK.TRANS64.TRYWAIT P0, [R9+URZ], R4 ;  /* 0x00000004090075a7 */ /* 0x001064000800017f */
[----:B-1----:R-:W-:Y:S05]  /*10b00*/  @!P0 NANOSLEEP.SYNCS 0x989680 ;  /* 0x009896800000895d */ /* 0x002fea0003900000 */
[----:B------:R-:W1:Y:S02]  /*10b10*/  @!P0 SYNCS.PHASECHK.TRANS64 P0, [R9+URZ], R4 ;  /* 0x00000004090085a7 */ /* 0x000e64000800007f */
[----:B-1----:R-:W-:Y:S05]  /*10b20*/  @!P0 BRA `(.L_x_326) ;  /* 0xfffffffc00f08947 */ /* 0x002fea000383ffff */
[----:B------:R-:W-:Y:S05]  /*10b30*/  BRA `(.L_x_346) ;  /* 0xfffffff800307947 */ /* 0x000fea000383ffff */
.L_x_327:
[----:B0-----:R0:W1:Y:S02]  /*10b40*/  SYNCS.PHASECHK.TRANS64.TRYWAIT P0, [R8+URZ], R5 ;  /* 0x00000005080075a7 */ /* 0x001064000800017f */
[----:B-1----:R-:W-:Y:S05]  /*10b50*/  @!P0 NANOSLEEP.SYNCS 0x989680 ;  /* 0x009896800000895d */ /* 0x002fea0003900000 */
[----:B------:R-:W1:Y:S02]  /*10b60*/  @!P0 SYNCS.PHASECHK.TRANS64 P0, [R8+URZ], R5 ;  /* 0x00000005080085a7 */ /* 0x000e64000800007f */
[----:B-1----:R-:W-:Y:S05]  /*10b70*/  @!P0 BRA `(.L_x_327) ;  /* 0xfffffffc00f08947 */ /* 0x002fea000383ffff */
[----:B------:R-:W-:Y:S05]  /*10b80*/  BRA `(.L_x_347) ;  /* 0xfffffff800407947 */ /* 0x000fea000383ffff */
.L_x_328:
[----:B0-----:R0:W1:Y:S02]  /*10b90*/  SYNCS.PHASECHK.TRANS64.TRYWAIT P0, [R9+URZ], R4 ;  /* 0x00000004090075a7 */ /* 0x001064000800017f */
[----:B-1----:R-:W-:Y:S05]  /*10ba0*/  @!P0 NANOSLEEP.SYNCS 0x989680 ;  /* 0x009896800000895d */ /* 0x002fea0003900000 */
[----:B------:R-:W1:Y:S02]  /*10bb0*/  @!P0 SYNCS.PHASECHK.TRANS64 P0, [R9+URZ], R4 ;  /* 0x00000004090085a7 */ /* 0x000e64000800007f */
[----:B-1----:R-:W-:Y:S05]  /*10bc0*/  @!P0 BRA `(.L_x_328) ;  /* 0xfffffffc00f08947 */ /* 0x002fea000383ffff */
[----:B------:R-:W-:Y:S05]  /*10bd0*/  BRA `(.L_x_348) ;  /* 0xfffffff800507947 */ /* 0x000fea000383ffff */
.L_x_329:
[----:B0-----:R0:W1:Y:S02]  /*10be0*/  SYNCS.PHASECHK.TRANS64.TRYWAIT P0, [R6+URZ], R5 ;  /* 0x00000005060075a7 */ /* 0x001064000800017f */
[----:B-1----:R-:W-:Y:S05]  /*10bf0*/  @!P0 NANOSLEEP.SYNCS 0x989680 ;  /* 0x009896800000895d */ /* 0x002fea0003900000 */
[----:B------:R-:W1:Y:S02]  /*10c00*/  @!P0 SYNCS.PHASECHK.TRANS64 P0, [R6+URZ], R5 ;  /* 0x00000005060085a7 */ /* 0x000e64000800007f */
[----:B-1----:R-:W-:Y:S05]  /*10c10*/  @!P0 BRA `(.L_x_329) ;  /* 0xfffffffc00f08947 */ /* 0x002fea000383ffff */
[----:B------:R-:W-:Y:S05]  /*10c20*/  BRA `(.L_x_349) ;  /* 0xfffffff800587947 */ /* 0x000fea000383ffff */
.L_x_350:
[----:B------:R-:W-:-:S00]  /*10c30*/  BRA `(.L_x_350) ;  /* 0xfffffffc00fc7947 */ /* 0x000fc0000383ffff */
[----:B------:R-:W-:-:S00]  /*10c40*/  NOP ;  /* 0x0000000000007918 */ /* 0x000fc00000000000 */
        /* <DEDUP_REMOVED lines=11> */
.L_x_351:


//--------------------- .nv.shared._ZN7cutlass13device_kernelINS_4gemm6kernel13GemmUniversalIN4cute5tupleIJiiiiEEENS1_10collective13CollectiveMmaINS1_37MainloopSm90TmaGmmaWarpSpecializedFP8ILi11ENS5_IJNS4_1CILi1EEENSA_ILi2EEESB_EEENS1_32KernelTmaWarpSpecializedPingpongEEENS5_IJNSA_ILi64EEENSA_ILi256EEESG_EEENS_12float_e5m2_tENS5_IJlSB_lEEESJ_SK_NS4_8TiledMMAINS4_8MMA_AtomIJNS4_4SM904GMMA31MMA_64x256x32_F32E5M2E5M2_SS_TNILNSO_7ScaleInE1ELSQ_1EEEEEENS4_6LayoutINS5_IJSB_SB_SB_EEENS5_IJNSA_ILi0EEESV_SV_EEEEENS5_IJNS4_10UnderscoreESY_SY_EEEEENS4_23SM90_TMA_LOAD_MULTICASTENS4_14ComposedLayoutINS4_7SwizzleILi2ELi4ELi3EEENS4_18smem_ptr_flag_bitsILi8EEENST_INS5_IJNSA_ILi8EEESG_EEENS5_IJSG_SB_EEEEEEEvNS4_8identityENS4_13SM90_TMA_LOADES1B_vS1C_EENS_8epilogue10collective6detail29Sm90TmaWarpSpecializedAdapterINS1G_15DefaultEpilogueISJ_SK_SK_NS1F_6thread17LinearCombinationISJ_Li1EffLNS1K_9ScaleType4KindE0ELNS_15FloatRoundStyleE2ESJ_EENS1_15EpilogueDefaultEEEEEvvEEEEvNT_6ParamsE --------------------------
	.section	.nv.shared._ZN7cutlass13device_kernelINS_4gemm6kernel13GemmUniversalIN4cute5tupleIJiiiiEEENS1_10collective13CollectiveMmaINS1_37MainloopSm90TmaGmmaWarpSpecializedFP8ILi11ENS5_IJNS4_1CILi1EEENSA_ILi2EEESB_EEENS1_32KernelTmaWarpSpecializedPingpongEEENS5_IJNSA_ILi64EEENSA_ILi256EEESG_EEENS_12float_e5m2_tENS5_IJlSB_lEEESJ_SK_NS4_8TiledMMAINS4_8MMA_AtomIJNS4_4SM904GMMA31MMA_64x256x32_F32E5M2E5M2_SS_TNILNSO_7ScaleInE1ELSQ_1EEEEEENS4_6LayoutINS5_IJSB_SB_SB_EEENS5_IJNSA_ILi0EEESV_SV_EEEEENS5_IJNS4_10UnderscoreESY_SY_EEEEENS4_23SM90_TMA_LOAD_MULTICASTENS4_14ComposedLayoutINS4_7SwizzleILi2ELi4ELi3EEENS4_18smem_ptr_flag_bitsILi8EEENST_INS5_IJNSA_ILi8EEESG_EEENS5_IJSG_SB_EEEEEEEvNS4_8identityENS4_13SM90_TMA_LOADES1B_vS1C_EENS_8epilogue10collective6detail29Sm90TmaWarpSpecializedAdapterINS1G_15DefaultEpilogueISJ_SK_SK_NS1F_6thread17LinearCombinationISJ_Li1EffLNS1K_9ScaleType4KindE0ELNS_15FloatRoundStyleE2ESJ_EENS1_15EpilogueDefaultEEEEEvvEEEEvNT_6ParamsE,"aw",@nobits
	.sectionflags	@""
	.align	16
	.zero		1024


//--------------------- .nv.shared.reserved.0     --------------------------
	.section	.nv.shared.reserved.0,"aw",@nobits
	.weak		__nv_reservedSMEM_offset_0_alias
	.size		__nv_reservedSMEM_offset_0_alias, 0, 0
	.other		__nv_reservedSMEM_offset_0_alias,@"STO_CUDA_RESERVED_SHARED STV_DEFAULT"
__nv_reservedSMEM_offset_0_alias:
	.zero		0


//--------------------- .nv.global                --------------------------
	.section	.nv.global,"aw",@nobits
.nv.global:
	.type		_ZN40_INTERNAL_a6cfab3e_4_k_cu_890b421d_234484cute1_E,@object
	.size		_ZN40_INTERNAL_a6cfab3e_4_k_cu_890b421d_234484cute1_E,(_ZN40_INTERNAL_a6cfab3e_4_k_cu_890b421d_234484cuda3std3__45__cpo6cbeginE - _ZN40_INTERNAL_a6cfab3e_4_k_cu_890b421d_234484cute1_E)
_ZN40_INTERNAL_a6cfab3e_4_k_cu_890b421d_234484cute1_E:
	.zero		1
	.type		_ZN40_INTERNAL_a6cfab3e_4_k_cu_890b421d_234484cuda3std3__45__cpo6cbeginE,@object
	.size		_ZN40_INTERNAL_a6cfab3e_4_k_cu_890b421d_234484cuda3std3__45__cpo6cbeginE,(_ZN40_INTERNAL_a6cfab3e_4_k_cu_890b421d_234484cuda3std3__48in_placeE - _ZN40_INTERNAL_a6cfab3e_4_k_cu_890b421d_234484cuda3std3__45__cpo6cbeginE)
_ZN40_INTERNAL_a6cfab3e_4_k_cu_890b421d_234484cuda3std3__45__cpo6cbeginE:
	.zero		1
	.type		_ZN40_INTERNAL_a6cfab3e_4_k_cu_890b421d_234484cuda3std3__48in_placeE,@object
	.size		_ZN40_INTERNAL_a6cfab3e_4_k_cu_890b421d_234484cuda3std3__48in_placeE,(_ZN40_INTERNAL_a6cfab3e_4_k_cu_890b421d_234484cuda3std6ranges3__45__cpo9iter_moveE - _ZN40_INTERNAL_a6cfab3e_4_k_cu_890b421d_234484cuda3std3__48in_placeE)
_ZN40_INTERNAL_a6cfab3e_4_k_cu_890b421d_234484cuda3std3__48in_placeE:
	.zero		1
	.type		_ZN40_INTERNAL_a6cfab3e_4_k_cu_890b421d_234484cuda3std6ranges3__45__cpo9iter_moveE,@object
	.size		_ZN40_INTERNAL_a6cfab3e_4_k_cu_890b421d_234484cuda3std6ranges3__45__cpo9iter_moveE,(_ZN40_INTERNAL_a6cfab3e_4_k_cu_890b421d_234484cuda3std3__45__cpo5beginE - _ZN40_INTERNAL_a6cfab3e_4_k_cu_890b421d_234484cuda3std6ranges3__45__cpo9iter_moveE)
_ZN40_INTERNAL_a6cfab3e_4_k_cu_890b421d_234484cuda3std6ranges3__45__cpo9iter_moveE:
	.zero		1
	.type		_ZN40_INTERNAL_a6cfab3e_4_k_cu_890b421d_234484cuda3std3__45__cpo5beginE,@object
	.size		_ZN40_INTERNAL_a6cfab3e_4_k_cu_890b421d_234484cuda3std3__45__cpo5beginE,(_ZN40_INTERNAL_a6cfab3e_4_k_cu_890b421d_234484cuda3std3__442_GLOBAL__N__a6cfab3e_4_k_cu_890b421d_234486ignoreE - _ZN40_INTERNAL_a6cfab3e_4_k_cu_890b421d_234484cuda3std3__45__cpo5beginE)
_ZN40_INTERNAL_a6cfab3e_4_k_cu_890b421d_234484cuda3std3__45__cpo5beginE:
	.zero		1
	.type		_ZN40_INTERNAL_a6cfab3e_4_k_cu_890b421d_234484cuda3std3__442_GLOBAL__N__a6cfab3e_4_k_cu_890b421d_234486ignoreE,@object
	.size		_ZN40_INTERNAL_a6cfab3e_4_k_cu_890b421d_234484cuda3std3__442_GLOBAL__N__a6cfab3e_4_k_cu_890b421d_234486ignoreE,(_ZN40_INTERNAL_a6cfab3e_4_k_cu_890b421d_234484cute7productE - _ZN40_INTERNAL_a6cfab3e_4_k_cu_890b421d_234484cuda3std3__442_GLOBAL__N__a6cfab3e_4_k_cu_890b421d_234486ignoreE)
_ZN40_INTERNAL_a6cfab3e_4_k_cu_890b421d_234484cuda3std3__442_GLOBAL__N__a6cfab3e_4_k_cu_890b421d_234486ignoreE:
	.zero		1
	.type		_ZN40_INTERNAL_a6cfab3e_4_k_cu_890b421d_234484cute7productE,@object
	.size		_ZN40_INTERNAL_a6cfab3e_4_k_cu_890b421d_234484cute7productE,(_ZN40_INTERNAL_a6cfab3e_4_k_cu_890b421d_234484cuda3std3__45__cpo3endE - _ZN40_INTERNAL_a6cfab3e_4_k_cu_890b421d_234484cute7productE)
_ZN40_INTERNAL_a6cfab3e_4_k_cu_890b421d_234484cute7productE:
	.zero		1
	.type		_ZN40_INTERNAL_a6cfab3e_4_k_cu_890b421d_234484cuda3std3__45__cpo3endE,@object
	.size		_ZN40_INTERNAL_a6cfab3e_4_k_cu_890b421d_234484cuda3std3__45__cpo3endE,(_ZN40_INTERNAL_a6cfab3e_4_k_cu_890b421d_234484cuda3std3__419piecewise_constructE - _ZN40_INTERNAL_a6cfab3e_4_k_cu_890b421d_234484cuda3std3__45__cpo3endE)
_ZN40_INTERNAL_a6cfab3e_4_k_cu_890b421d_234484cuda3std3__45__cpo3endE:
	.zero		1
	.type		_ZN40_INTERNAL_a6cfab3e_4_k_cu_890b421d_234484cuda3std3__419piecewise_constructE,@object
	.size		_ZN40_INTERNAL_a6cfab3e_4_k_cu_890b421d_234484cuda3std3__419piecewise_constructE,(_ZN40_INTERNAL_a6cfab3e_4_k_cu_890b421d_234484cuda3std3__45__cpo4cendE - _ZN40_INTERNAL_a6cfab3e_4_k_cu_890b421d_234484cuda3std3__419piecewise_constructE)
_ZN40_INTERNAL_a6cfab3e_4_k_cu_890b421d_234484cuda3std3__419piecewise_constructE:
	.zero		1
	.type		_ZN40_INTERNAL_a6cfab3e_4_k_cu_890b421d_234484cuda3std3__45__cpo4cendE,@object
	.size		_ZN40_INTERNAL_a6cfab3e_4_k_cu_890b421d_234484cuda3std3__45__cpo4cendE,(_ZN40_INTERNAL_a6cfab3e_4_k_cu_890b421d_234484cuda3std6ranges3__45__cpo4swapE - _ZN40_INTERNAL_a6cfab3e_4_k_cu_890b421d_234484cuda3std3__45__cpo4cendE)
_ZN40_INTERNAL_a6cfab3e_4_k_cu_890b421d_234484cuda3std3__45__cpo4cendE:
	.zero		1
	.type		_ZN40_INTERNAL_a6cfab3e_4_k_cu_890b421d_234484cuda3std6ranges3__45__cpo4swapE,@object
	.size		_ZN40_INTERNAL_a6cfab3e_4_k_cu_890b421d_234484cuda3std6ranges3__45__cpo4swapE,(.L_7 - _ZN40_INTERNAL_a6cfab3e_4_k_cu_890b421d_234484cuda3std6ranges3__45__cpo4swapE)
_ZN40_INTERNAL_a6cfab3e_4_k_cu_890b421d_234484cuda3std6ranges3__45__cpo4swapE:
	.zero		1
.L_7:


//--------------------- .nv.constant0._ZN7cutlass13device_kernelINS_4gemm6kernel13GemmUniversalIN4cute5tupleIJiiiiEEENS1_10collective13CollectiveMmaINS1_37MainloopSm90TmaGmmaWarpSpecializedFP8ILi11ENS5_IJNS4_1CILi1EEENSA_ILi2EEESB_EEENS1_32KernelTmaWarpSpecializedPingpongEEENS5_IJNSA_ILi64EEENSA_ILi256EEESG_EEENS_12float_e5m2_tENS5_IJlSB_lEEESJ_SK_NS4_8TiledMMAINS4_8MMA_AtomIJNS4_4SM904GMMA31MMA_64x256x32_F32E5M2E5M2_SS_TNILNSO_7ScaleInE1ELSQ_1EEEEEENS4_6LayoutINS5_IJSB_SB_SB_EEENS5_IJNSA_ILi0EEESV_SV_EEEEENS5_IJNS4_10UnderscoreESY_SY_EEEEENS4_23SM90_TMA_LOAD_MULTICASTENS4_14ComposedLayoutINS4_7SwizzleILi2ELi4ELi3EEENS4_18smem_ptr_flag_bitsILi8EEENST_INS5_IJNSA_ILi8EEESG_EEENS5_IJSG_SB_EEEEEEEvNS4_8identityENS4_13SM90_TMA_LOADES1B_vS1C_EENS_8epilogue10collective6detail29Sm90TmaWarpSpecializedAdapterINS1G_15DefaultEpilogueISJ_SK_SK_NS1F_6thread17LinearCombinationISJ_Li1EffLNS1K_9ScaleType4KindE0ELNS_15FloatRoundStyleE2ESJ_EENS1_15EpilogueDefaultEEEEEvvEEEEvNT_6ParamsE --------------------------
	.section	.nv.constant0._ZN7cutlass13device_kernelINS_4gemm6kernel13GemmUniversalIN4cute5tupleIJiiiiEEENS1_10collective13CollectiveMmaINS1_37MainloopSm90TmaGmmaWarpSpecializedFP8ILi11ENS5_IJNS4_1CILi1EEENSA_ILi2EEESB_EEENS1_32KernelTmaWarpSpecializedPingpongEEENS5_IJNSA_ILi64EEENSA_ILi256EEESG_EEENS_12float_e5m2_tENS5_IJlSB_lEEESJ_SK_NS4_8TiledMMAINS4_8MMA_AtomIJNS4_4SM904GMMA31MMA_64x256x32_F32E5M2E5M2_SS_TNILNSO_7ScaleInE1ELSQ_1EEEEEENS4_6LayoutINS5_IJSB_SB_SB_EEENS5_IJNSA_ILi0EEESV_SV_EEEEENS5_IJNS4_10UnderscoreESY_SY_EEEEENS4_23SM90_TMA_LOAD_MULTICASTENS4_14ComposedLayoutINS4_7SwizzleILi2ELi4ELi3EEENS4_18smem_ptr_flag_bitsILi8EEENST_INS5_IJNSA_ILi8EEESG_EEENS5_IJSG_SB_EEEEEEEvNS4_8identityENS4_13SM90_TMA_LOADES1B_vS1C_EENS_8epilogue10collective6detail29Sm90TmaWarpSpecializedAdapterINS1G_15DefaultEpilogueISJ_SK_SK_NS1F_6thread17LinearCombinationISJ_Li1EffLNS1K_9ScaleType4KindE0ELNS_15FloatRoundStyleE2ESJ_EENS1_15EpilogueDefaultEEEEEvvEEEEvNT_6ParamsE,"a",@progbits
	.sectionflags	@""
	.align	4
.nv.constant0._ZN7cutlass13device_kernelINS_4gemm6kernel13GemmUniversalIN4cute5tupleIJiiiiEEENS1_10collective13CollectiveMmaINS1_37MainloopSm90TmaGmmaWarpSpecializedFP8ILi11ENS5_IJNS4_1CILi1EEENSA_ILi2EEESB_EEENS1_32KernelTmaWarpSpecializedPingpongEEENS5_IJNSA_ILi64EEENSA_ILi256EEESG_EEENS_12float_e5m2_tENS5_IJlSB_lEEESJ_SK_NS4_8TiledMMAINS4_8MMA_AtomIJNS4_4SM904GMMA31MMA_64x256x32_F32E5M2E5M2_SS_TNILNSO_7ScaleInE1ELSQ_1EEEEEENS4_6LayoutINS5_IJSB_SB_SB_EEENS5_IJNSA_ILi0EEESV_SV_EEEEENS5_IJNS4_10UnderscoreESY_SY_EEEEENS4_23SM90_TMA_LOAD_MULTICASTENS4_14ComposedLayoutINS4_7SwizzleILi2ELi4ELi3EEENS4_18smem_ptr_flag_bitsILi8EEENST_INS5_IJNSA_ILi8EEESG_EEENS5_IJSG_SB_EEEEEEEvNS4_8identityENS4_13SM90_TMA_LOADES1B_vS1C_EENS_8epilogue10collective6detail29Sm90TmaWarpSpecializedAdapterINS1G_15DefaultEpilogueISJ_SK_SK_NS1F_6thread17LinearCombinationISJ_Li1EffLNS1K_9ScaleType4KindE0ELNS_15FloatRoundStyleE2ESJ_EENS1_15EpilogueDefaultEEEEEvvEEEEvNT_6ParamsE:
	.zero		1664


//--------------------- SYMBOLS --------------------------

	.type		.nv.reservedSmem.offset0,@object
	.size		.nv.reservedSmem.offset0,0x4
